//
// Generated by NVIDIA NVVM Compiler
//
// Compiler Build ID: CL-36424714
// Cuda compilation tools, release 13.0, V13.0.88
// Based on NVVM 20.0.0
//

.version 9.0
.target sm_100
.address_size 64

	// .globl	testRand
.extern .func  (.param .b32 func_retval0) vprintf
(
	.param .b64 vprintf_param_0,
	.param .b64 vprintf_param_1
)
;
.global .align 4 .b8 precalc_xorwow_matrix[102400];
.global .align 4 .b8 precalc_xorwow_offset_matrix[102400];
.global .align 4 .b8 mrg32k3aM1[2304];
.global .align 4 .b8 mrg32k3aM2[2304];
.global .align 4 .b8 mrg32k3aM1SubSeq[2016];
.global .align 4 .b8 mrg32k3aM2SubSeq[2016];
.global .align 4 .b8 mrg32k3aM1Seq[2304];
.global .align 4 .b8 mrg32k3aM2Seq[2304];
.const .align 8 .b8 __cr_lgamma_table[72];
.global .align 1 .b8 $str[17] = {73, 100, 32, 37, 105, 44, 32, 118, 97, 108, 117, 101, 32, 37, 105, 10};

.visible .entry testRand(
	.param .u64 .ptr .align 1 testRand_param_0,
	.param .u32 testRand_param_1
)
{
	.local .align 8 .b8 	__local_depot0[8];
	.reg .b64 	%SP;
	.reg .b64 	%SPL;
	.reg .pred 	%p<10>;
	.reg .b32 	%r<224>;
	.reg .b64 	%rd<19>;

	mov.u64 	%SPL, __local_depot0;
	cvta.local.u64 	%SP, %SPL;
	ld.param.u64 	%rd3, [testRand_param_0];
	ld.param.u32 	%r7, [testRand_param_1];
	add.u64 	%rd4, %SP, 0;
	add.u64 	%rd1, %SPL, 0;
	mov.u32 	%r8, %tid.x;
	mov.u32 	%r9, %ctaid.x;
	mov.u32 	%r10, %ntid.x;
	mad.lo.s32 	%r1, %r9, %r10, %r8;
	setp.lt.s32 	%p1, %r7, 1;
	@%p1 bra 	$L__BB0_12;
	cvta.to.global.u64 	%rd5, %rd3;
	mul.wide.s32 	%rd6, %r1, 48;
	add.s64 	%rd2, %rd5, %rd6;
	and.b32  	%r2, %r7, 7;
	setp.lt.u32 	%p2, %r7, 8;
	@%p2 bra 	$L__BB0_4;
	and.b32  	%r11, %r7, 2147483640;
	neg.s32 	%r223, %r11;
	mov.u64 	%rd7, $str;
$L__BB0_3:
	.pragma "nounroll";
	ld.global.v2.u32 	{%r12, %r13}, [%rd2];
	ld.global.u32 	%r14, [%rd2+20];
	shr.u32 	%r15, %r13, 2;
	xor.b32  	%r16, %r15, %r13;
	shl.b32 	%r17, %r14, 4;
	shl.b32 	%r18, %r16, 1;
	xor.b32  	%r19, %r17, %r18;
	xor.b32  	%r20, %r19, %r14;
	xor.b32  	%r21, %r20, %r16;
	add.s32 	%r22, %r12, %r21;
	add.s32 	%r23, %r22, 362437;
	st.local.v2.u32 	[%rd1], {%r1, %r23};
	cvta.global.u64 	%rd8, %rd7;
	{ // callseq 0, 0
	.param .b64 param0;
	st.param.b64 	[param0], %rd8;
	.param .b64 param1;
	st.param.b64 	[param1], %rd4;
	.param .b32 retval0;
	call.uni (retval0), 
	vprintf, 
	(
	param0, 
	param1
	);
	ld.param.b32 	%r24, [retval0];
	} // callseq 0
	ld.global.v2.u32 	{%r26, %r27}, [%rd2];
	ld.global.u32 	%r28, [%rd2+20];
	shr.u32 	%r29, %r27, 2;
	xor.b32  	%r30, %r29, %r27;
	shl.b32 	%r31, %r28, 4;
	shl.b32 	%r32, %r30, 1;
	xor.b32  	%r33, %r31, %r32;
	xor.b32  	%r34, %r33, %r28;
	xor.b32  	%r35, %r34, %r30;
	add.s32 	%r36, %r26, %r35;
	add.s32 	%r37, %r36, 362437;
	st.local.v2.u32 	[%rd1], {%r1, %r37};
	{ // callseq 1, 0
	.param .b64 param0;
	st.param.b64 	[param0], %rd8;
	.param .b64 param1;
	st.param.b64 	[param1], %rd4;
	.param .b32 retval0;
	call.uni (retval0), 
	vprintf, 
	(
	param0, 
	param1
	);
	ld.param.b32 	%r38, [retval0];
	} // callseq 1
	ld.global.v2.u32 	{%r40, %r41}, [%rd2];
	ld.global.u32 	%r42, [%rd2+20];
	shr.u32 	%r43, %r41, 2;
	xor.b32  	%r44, %r43, %r41;
	shl.b32 	%r45, %r42, 4;
	shl.b32 	%r46, %r44, 1;
	xor.b32  	%r47, %r45, %r46;
	xor.b32  	%r48, %r47, %r42;
	xor.b32  	%r49, %r48, %r44;
	add.s32 	%r50, %r40, %r49;
	add.s32 	%r51, %r50, 362437;
	st.local.v2.u32 	[%rd1], {%r1, %r51};
	{ // callseq 2, 0
	.param .b64 param0;
	st.param.b64 	[param0], %rd8;
	.param .b64 param1;
	st.param.b64 	[param1], %rd4;
	.param .b32 retval0;
	call.uni (retval0), 
	vprintf, 
	(
	param0, 
	param1
	);
	ld.param.b32 	%r52, [retval0];
	} // callseq 2
	ld.global.v2.u32 	{%r54, %r55}, [%rd2];
	ld.global.u32 	%r56, [%rd2+20];
	shr.u32 	%r57, %r55, 2;
	xor.b32  	%r58, %r57, %r55;
	shl.b32 	%r59, %r56, 4;
	shl.b32 	%r60, %r58, 1;
	xor.b32  	%r61, %r59, %r60;
	xor.b32  	%r62, %r61, %r56;
	xor.b32  	%r63, %r62, %r58;
	add.s32 	%r64, %r54, %r63;
	add.s32 	%r65, %r64, 362437;
	st.local.v2.u32 	[%rd1], {%r1, %r65};
	{ // callseq 3, 0
	.param .b64 param0;
	st.param.b64 	[param0], %rd8;
	.param .b64 param1;
	st.param.b64 	[param1], %rd4;
	.param .b32 retval0;
	call.uni (retval0), 
	vprintf, 
	(
	param0, 
	param1
	);
	ld.param.b32 	%r66, [retval0];
	} // callseq 3
	ld.global.v2.u32 	{%r68, %r69}, [%rd2];
	ld.global.u32 	%r70, [%rd2+20];
	shr.u32 	%r71, %r69, 2;
	xor.b32  	%r72, %r71, %r69;
	shl.b32 	%r73, %r70, 4;
	shl.b32 	%r74, %r72, 1;
	xor.b32  	%r75, %r73, %r74;
	xor.b32  	%r76, %r75, %r70;
	xor.b32  	%r77, %r76, %r72;
	add.s32 	%r78, %r68, %r77;
	add.s32 	%r79, %r78, 362437;
	st.local.v2.u32 	[%rd1], {%r1, %r79};
	{ // callseq 4, 0
	.param .b64 param0;
	st.param.b64 	[param0], %rd8;
	.param .b64 param1;
	st.param.b64 	[param1], %rd4;
	.param .b32 retval0;
	call.uni (retval0), 
	vprintf, 
	(
	param0, 
	param1
	);
	ld.param.b32 	%r80, [retval0];
	} // callseq 4
	ld.global.v2.u32 	{%r82, %r83}, [%rd2];
	ld.global.u32 	%r84, [%rd2+20];
	shr.u32 	%r85, %r83, 2;
	xor.b32  	%r86, %r85, %r83;
	shl.b32 	%r87, %r84, 4;
	shl.b32 	%r88, %r86, 1;
	xor.b32  	%r89, %r87, %r88;
	xor.b32  	%r90, %r89, %r84;
	xor.b32  	%r91, %r90, %r86;
	add.s32 	%r92, %r82, %r91;
	add.s32 	%r93, %r92, 362437;
	st.local.v2.u32 	[%rd1], {%r1, %r93};
	{ // callseq 5, 0
	.param .b64 param0;
	st.param.b64 	[param0], %rd8;
	.param .b64 param1;
	st.param.b64 	[param1], %rd4;
	.param .b32 retval0;
	call.uni (retval0), 
	vprintf, 
	(
	param0, 
	param1
	);
	ld.param.b32 	%r94, [retval0];
	} // callseq 5
	ld.global.v2.u32 	{%r96, %r97}, [%rd2];
	ld.global.u32 	%r98, [%rd2+20];
	shr.u32 	%r99, %r97, 2;
	xor.b32  	%r100, %r99, %r97;
	shl.b32 	%r101, %r98, 4;
	shl.b32 	%r102, %r100, 1;
	xor.b32  	%r103, %r101, %r102;
	xor.b32  	%r104, %r103, %r98;
	xor.b32  	%r105, %r104, %r100;
	add.s32 	%r106, %r96, %r105;
	add.s32 	%r107, %r106, 362437;
	st.local.v2.u32 	[%rd1], {%r1, %r107};
	{ // callseq 6, 0
	.param .b64 param0;
	st.param.b64 	[param0], %rd8;
	.param .b64 param1;
	st.param.b64 	[param1], %rd4;
	.param .b32 retval0;
	call.uni (retval0), 
	vprintf, 
	(
	param0, 
	param1
	);
	ld.param.b32 	%r108, [retval0];
	} // callseq 6
	ld.global.v2.u32 	{%r110, %r111}, [%rd2];
	ld.global.u32 	%r112, [%rd2+20];
	shr.u32 	%r113, %r111, 2;
	xor.b32  	%r114, %r113, %r111;
	shl.b32 	%r115, %r112, 4;
	shl.b32 	%r116, %r114, 1;
	xor.b32  	%r117, %r115, %r116;
	xor.b32  	%r118, %r117, %r112;
	xor.b32  	%r119, %r118, %r114;
	add.s32 	%r120, %r110, %r119;
	add.s32 	%r121, %r120, 362437;
	st.local.v2.u32 	[%rd1], {%r1, %r121};
	{ // callseq 7, 0
	.param .b64 param0;
	st.param.b64 	[param0], %rd8;
	.param .b64 param1;
	st.param.b64 	[param1], %rd4;
	.param .b32 retval0;
	call.uni (retval0), 
	vprintf, 
	(
	param0, 
	param1
	);
	ld.param.b32 	%r122, [retval0];
	} // callseq 7
	add.s32 	%r223, %r223, 8;
	setp.ne.s32 	%p3, %r223, 0;
	@%p3 bra 	$L__BB0_3;
$L__BB0_4:
	setp.eq.s32 	%p4, %r2, 0;
	@%p4 bra 	$L__BB0_12;
	and.b32  	%r6, %r7, 3;
	setp.lt.u32 	%p5, %r2, 4;
	@%p5 bra 	$L__BB0_7;
	ld.global.v2.u32 	{%r124, %r125}, [%rd2];
	ld.global.u32 	%r126, [%rd2+20];
	shr.u32 	%r127, %r125, 2;
	xor.b32  	%r128, %r127, %r125;
	shl.b32 	%r129, %r126, 4;
	shl.b32 	%r130, %r128, 1;
	xor.b32  	%r131, %r129, %r130;
	xor.b32  	%r132, %r131, %r126;
	xor.b32  	%r133, %r132, %r128;
	add.s32 	%r134, %r124, %r133;
	add.s32 	%r135, %r134, 362437;
	st.local.v2.u32 	[%rd1], {%r1, %r135};
	mov.u64 	%rd10, $str;
	cvta.global.u64 	%rd11, %rd10;
	{ // callseq 8, 0
	.param .b64 param0;
	st.param.b64 	[param0], %rd11;
	.param .b64 param1;
	st.param.b64 	[param1], %rd4;
	.param .b32 retval0;
	call.uni (retval0), 
	vprintf, 
	(
	param0, 
	param1
	);
	ld.param.b32 	%r136, [retval0];
	} // callseq 8
	ld.global.v2.u32 	{%r138, %r139}, [%rd2];
	ld.global.u32 	%r140, [%rd2+20];
	shr.u32 	%r141, %r139, 2;
	xor.b32  	%r142, %r141, %r139;
	shl.b32 	%r143, %r140, 4;
	shl.b32 	%r144, %r142, 1;
	xor.b32  	%r145, %r143, %r144;
	xor.b32  	%r146, %r145, %r140;
	xor.b32  	%r147, %r146, %r142;
	add.s32 	%r148, %r138, %r147;
	add.s32 	%r149, %r148, 362437;
	st.local.v2.u32 	[%rd1], {%r1, %r149};
	{ // callseq 9, 0
	.param .b64 param0;
	st.param.b64 	[param0], %rd11;
	.param .b64 param1;
	st.param.b64 	[param1], %rd4;
	.param .b32 retval0;
	call.uni (retval0), 
	vprintf, 
	(
	param0, 
	param1
	);
	ld.param.b32 	%r150, [retval0];
	} // callseq 9
	ld.global.v2.u32 	{%r152, %r153}, [%rd2];
	ld.global.u32 	%r154, [%rd2+20];
	shr.u32 	%r155, %r153, 2;
	xor.b32  	%r156, %r155, %r153;
	shl.b32 	%r157, %r154, 4;
	shl.b32 	%r158, %r156, 1;
	xor.b32  	%r159, %r157, %r158;
	xor.b32  	%r160, %r159, %r154;
	xor.b32  	%r161, %r160, %r156;
	add.s32 	%r162, %r152, %r161;
	add.s32 	%r163, %r162, 362437;
	st.local.v2.u32 	[%rd1], {%r1, %r163};
	{ // callseq 10, 0
	.param .b64 param0;
	st.param.b64 	[param0], %rd11;
	.param .b64 param1;
	st.param.b64 	[param1], %rd4;
	.param .b32 retval0;
	call.uni (retval0), 
	vprintf, 
	(
	param0, 
	param1
	);
	ld.param.b32 	%r164, [retval0];
	} // callseq 10
	ld.global.v2.u32 	{%r166, %r167}, [%rd2];
	ld.global.u32 	%r168, [%rd2+20];
	shr.u32 	%r169, %r167, 2;
	xor.b32  	%r170, %r169, %r167;
	shl.b32 	%r171, %r168, 4;
	shl.b32 	%r172, %r170, 1;
	xor.b32  	%r173, %r171, %r172;
	xor.b32  	%r174, %r173, %r168;
	xor.b32  	%r175, %r174, %r170;
	add.s32 	%r176, %r166, %r175;
	add.s32 	%r177, %r176, 362437;
	st.local.v2.u32 	[%rd1], {%r1, %r177};
	{ // callseq 11, 0
	.param .b64 param0;
	st.param.b64 	[param0], %rd11;
	.param .b64 param1;
	st.param.b64 	[param1], %rd4;
	.param .b32 retval0;
	call.uni (retval0), 
	vprintf, 
	(
	param0, 
	param1
	);
	ld.param.b32 	%r178, [retval0];
	} // callseq 11
$L__BB0_7:
	setp.eq.s32 	%p6, %r6, 0;
	@%p6 bra 	$L__BB0_12;
	setp.eq.s32 	%p7, %r6, 1;
	@%p7 bra 	$L__BB0_10;
	ld.global.v2.u32 	{%r180, %r181}, [%rd2];
	ld.global.u32 	%r182, [%rd2+20];
	shr.u32 	%r183, %r181, 2;
	xor.b32  	%r184, %r183, %r181;
	shl.b32 	%r185, %r182, 4;
	shl.b32 	%r186, %r184, 1;
	xor.b32  	%r187, %r185, %r186;
	xor.b32  	%r188, %r187, %r182;
	xor.b32  	%r189, %r188, %r184;
	add.s32 	%r190, %r180, %r189;
	add.s32 	%r191, %r190, 362437;
	st.local.v2.u32 	[%rd1], {%r1, %r191};
	mov.u64 	%rd13, $str;
	cvta.global.u64 	%rd14, %rd13;
	{ // callseq 12, 0
	.param .b64 param0;
	st.param.b64 	[param0], %rd14;
	.param .b64 param1;
	st.param.b64 	[param1], %rd4;
	.param .b32 retval0;
	call.uni (retval0), 
	vprintf, 
	(
	param0, 
	param1
	);
	ld.param.b32 	%r192, [retval0];
	} // callseq 12
	ld.global.v2.u32 	{%r194, %r195}, [%rd2];
	ld.global.u32 	%r196, [%rd2+20];
	shr.u32 	%r197, %r195, 2;
	xor.b32  	%r198, %r197, %r195;
	shl.b32 	%r199, %r196, 4;
	shl.b32 	%r200, %r198, 1;
	xor.b32  	%r201, %r199, %r200;
	xor.b32  	%r202, %r201, %r196;
	xor.b32  	%r203, %r202, %r198;
	add.s32 	%r204, %r194, %r203;
	add.s32 	%r205, %r204, 362437;
	st.local.v2.u32 	[%rd1], {%r1, %r205};
	{ // callseq 13, 0
	.param .b64 param0;
	st.param.b64 	[param0], %rd14;
	.param .b64 param1;
	st.param.b64 	[param1], %rd4;
	.param .b32 retval0;
	call.uni (retval0), 
	vprintf, 
	(
	param0, 
	param1
	);
	ld.param.b32 	%r206, [retval0];
	} // callseq 13
$L__BB0_10:
	and.b32  	%r208, %r7, 1;
	setp.eq.b32 	%p8, %r208, 1;
	not.pred 	%p9, %p8;
	@%p9 bra 	$L__BB0_12;
	ld.global.v2.u32 	{%r209, %r210}, [%rd2];
	ld.global.u32 	%r211, [%rd2+20];
	shr.u32 	%r212, %r210, 2;
	xor.b32  	%r213, %r212, %r210;
	shl.b32 	%r214, %r211, 4;
	shl.b32 	%r215, %r213, 1;
	xor.b32  	%r216, %r214, %r215;
	xor.b32  	%r217, %r216, %r211;
	xor.b32  	%r218, %r217, %r213;
	add.s32 	%r219, %r209, %r218;
	add.s32 	%r220, %r219, 362437;
	st.local.v2.u32 	[%rd1], {%r1, %r220};
	mov.u64 	%rd16, $str;
	cvta.global.u64 	%rd17, %rd16;
	{ // callseq 14, 0
	.param .b64 param0;
	st.param.b64 	[param0], %rd17;
	.param .b64 param1;
	st.param.b64 	[param1], %rd4;
	.param .b32 retval0;
	call.uni (retval0), 
	vprintf, 
	(
	param0, 
	param1
	);
	ld.param.b32 	%r221, [retval0];
	} // callseq 14
$L__BB0_12:
	ret;

}
	// .globl	setup_kernel
.visible .entry setup_kernel(
	.param .u64 .ptr .align 1 setup_kernel_param_0,
	.param .u64 setup_kernel_param_1
)
{
	.reg .pred 	%p<24>;
	.reg .b32 	%r<413>;
	.reg .b64 	%rd<19>;

	ld.param.u64 	%rd8, [setup_kernel_param_0];
	ld.param.u64 	%rd9, [setup_kernel_param_1];
	cvta.to.global.u64 	%rd10, %rd8;
	mov.u32 	%r182, %tid.x;
	mov.u32 	%r183, %ctaid.x;
	mov.u32 	%r184, %ntid.x;
	mad.lo.s32 	%r185, %r183, %r184, %r182;
	cvt.s64.s32 	%rd18, %r185;
	mul.wide.s32 	%rd11, %r185, 48;
	add.s64 	%rd2, %rd10, %rd11;
	cvt.u32.u64 	%r186, %rd9;
	xor.b32  	%r187, %r186, -1429050551;
	mul.lo.s32 	%r188, %r187, 1099087573;
	{ .reg .b32 tmp; mov.b64 {tmp, %r189}, %rd9; }
	xor.b32  	%r190, %r189, -136515619;
	mul.lo.s32 	%r191, %r190, -1703105765;
	add.s32 	%r192, %r188, %r191;
	add.s32 	%r193, %r192, 6615241;
	add.s32 	%r194, %r188, 123456789;
	st.global.v2.u32 	[%rd2], {%r193, %r194};
	xor.b32  	%r195, %r188, 362436069;
	add.s32 	%r196, %r191, 521288629;
	st.global.v2.u32 	[%rd2+8], {%r195, %r196};
	xor.b32  	%r197, %r191, 88675123;
	add.s32 	%r198, %r188, 5783321;
	st.global.v2.u32 	[%rd2+16], {%r197, %r198};
	setp.eq.s32 	%p1, %r185, 0;
	@%p1 bra 	$L__BB1_42;
	mov.b32 	%r319, 0;
$L__BB1_2:
	and.b64  	%rd4, %rd18, 3;
	setp.eq.s64 	%p2, %rd4, 0;
	@%p2 bra 	$L__BB1_41;
	mul.wide.u32 	%rd12, %r319, 3200;
	mov.u64 	%rd13, precalc_xorwow_matrix;
	add.s64 	%rd5, %rd13, %rd12;
	cvt.u32.u64 	%r2, %rd4;
	mov.b32 	%r320, 0;
$L__BB1_4:
	mov.b32 	%r333, 0;
	mov.u32 	%r334, %r333;
	mov.u32 	%r335, %r333;
	mov.u32 	%r336, %r333;
	mov.u32 	%r337, %r333;
	mov.u32 	%r326, %r333;
$L__BB1_5:
	mul.wide.u32 	%rd14, %r326, 4;
	add.s64 	%rd15, %rd2, %rd14;
	ld.global.u32 	%r10, [%rd15+4];
	shl.b32 	%r11, %r326, 5;
	mov.b32 	%r332, 0;
$L__BB1_6:
	.pragma "nounroll";
	shr.u32 	%r203, %r10, %r332;
	and.b32  	%r204, %r203, 1;
	setp.eq.b32 	%p3, %r204, 1;
	not.pred 	%p4, %p3;
	add.s32 	%r205, %r11, %r332;
	mul.lo.s32 	%r206, %r205, 5;
	mul.wide.u32 	%rd16, %r206, 4;
	add.s64 	%rd6, %rd5, %rd16;
	@%p4 bra 	$L__BB1_8;
	ld.global.u32 	%r207, [%rd6];
	xor.b32  	%r337, %r337, %r207;
	ld.global.u32 	%r208, [%rd6+4];
	xor.b32  	%r336, %r336, %r208;
	ld.global.u32 	%r209, [%rd6+8];
	xor.b32  	%r335, %r335, %r209;
	ld.global.u32 	%r210, [%rd6+12];
	xor.b32  	%r334, %r334, %r210;
	ld.global.u32 	%r211, [%rd6+16];
	xor.b32  	%r333, %r333, %r211;
$L__BB1_8:
	and.b32  	%r213, %r203, 2;
	setp.eq.s32 	%p5, %r213, 0;
	@%p5 bra 	$L__BB1_10;
	ld.global.u32 	%r214, [%rd6+20];
	xor.b32  	%r337, %r337, %r214;
	ld.global.u32 	%r215, [%rd6+24];
	xor.b32  	%r336, %r336, %r215;
	ld.global.u32 	%r216, [%rd6+28];
	xor.b32  	%r335, %r335, %r216;
	ld.global.u32 	%r217, [%rd6+32];
	xor.b32  	%r334, %r334, %r217;
	ld.global.u32 	%r218, [%rd6+36];
	xor.b32  	%r333, %r333, %r218;
$L__BB1_10:
	and.b32  	%r220, %r203, 4;
	setp.eq.s32 	%p6, %r220, 0;
	@%p6 bra 	$L__BB1_12;
	ld.global.u32 	%r221, [%rd6+40];
	xor.b32  	%r337, %r337, %r221;
	ld.global.u32 	%r222, [%rd6+44];
	xor.b32  	%r336, %r336, %r222;
	ld.global.u32 	%r223, [%rd6+48];
	xor.b32  	%r335, %r335, %r223;
	ld.global.u32 	%r224, [%rd6+52];
	xor.b32  	%r334, %r334, %r224;
	ld.global.u32 	%r225, [%rd6+56];
	xor.b32  	%r333, %r333, %r225;
$L__BB1_12:
	and.b32  	%r227, %r203, 8;
	setp.eq.s32 	%p7, %r227, 0;
	@%p7 bra 	$L__BB1_14;
	ld.global.u32 	%r228, [%rd6+60];
	xor.b32  	%r337, %r337, %r228;
	ld.global.u32 	%r229, [%rd6+64];
	xor.b32  	%r336, %r336, %r229;
	ld.global.u32 	%r230, [%rd6+68];
	xor.b32  	%r335, %r335, %r230;
	ld.global.u32 	%r231, [%rd6+72];
	xor.b32  	%r334, %r334, %r231;
	ld.global.u32 	%r232, [%rd6+76];
	xor.b32  	%r333, %r333, %r232;
$L__BB1_14:
	and.b32  	%r234, %r203, 16;
	setp.eq.s32 	%p8, %r234, 0;
	@%p8 bra 	$L__BB1_16;
	ld.global.u32 	%r235, [%rd6+80];
	xor.b32  	%r337, %r337, %r235;
	ld.global.u32 	%r236, [%rd6+84];
	xor.b32  	%r336, %r336, %r236;
	ld.global.u32 	%r237, [%rd6+88];
	xor.b32  	%r335, %r335, %r237;
	ld.global.u32 	%r238, [%rd6+92];
	xor.b32  	%r334, %r334, %r238;
	ld.global.u32 	%r239, [%rd6+96];
	xor.b32  	%r333, %r333, %r239;
$L__BB1_16:
	and.b32  	%r241, %r203, 32;
	setp.eq.s32 	%p9, %r241, 0;
	@%p9 bra 	$L__BB1_18;
	ld.global.u32 	%r242, [%rd6+100];
	xor.b32  	%r337, %r337, %r242;
	ld.global.u32 	%r243, [%rd6+104];
	xor.b32  	%r336, %r336, %r243;
	ld.global.u32 	%r244, [%rd6+108];
	xor.b32  	%r335, %r335, %r244;
	ld.global.u32 	%r245, [%rd6+112];
	xor.b32  	%r334, %r334, %r245;
	ld.global.u32 	%r246, [%rd6+116];
	xor.b32  	%r333, %r333, %r246;
$L__BB1_18:
	and.b32  	%r248, %r203, 64;
	setp.eq.s32 	%p10, %r248, 0;
	@%p10 bra 	$L__BB1_20;
	ld.global.u32 	%r249, [%rd6+120];
	xor.b32  	%r337, %r337, %r249;
	ld.global.u32 	%r250, [%rd6+124];
	xor.b32  	%r336, %r336, %r250;
	ld.global.u32 	%r251, [%rd6+128];
	xor.b32  	%r335, %r335, %r251;
	ld.global.u32 	%r252, [%rd6+132];
	xor.b32  	%r334, %r334, %r252;
	ld.global.u32 	%r253, [%rd6+136];
	xor.b32  	%r333, %r333, %r253;
$L__BB1_20:
	and.b32  	%r255, %r203, 128;
	setp.eq.s32 	%p11, %r255, 0;
	@%p11 bra 	$L__BB1_22;
	ld.global.u32 	%r256, [%rd6+140];
	xor.b32  	%r337, %r337, %r256;
	ld.global.u32 	%r257, [%rd6+144];
	xor.b32  	%r336, %r336, %r257;
	ld.global.u32 	%r258, [%rd6+148];
	xor.b32  	%r335, %r335, %r258;
	ld.global.u32 	%r259, [%rd6+152];
	xor.b32  	%r334, %r334, %r259;
	ld.global.u32 	%r260, [%rd6+156];
	xor.b32  	%r333, %r333, %r260;
$L__BB1_22:
	and.b32  	%r262, %r203, 256;
	setp.eq.s32 	%p12, %r262, 0;
	@%p12 bra 	$L__BB1_24;
	ld.global.u32 	%r263, [%rd6+160];
	xor.b32  	%r337, %r337, %r263;
	ld.global.u32 	%r264, [%rd6+164];
	xor.b32  	%r336, %r336, %r264;
	ld.global.u32 	%r265, [%rd6+168];
	xor.b32  	%r335, %r335, %r265;
	ld.global.u32 	%r266, [%rd6+172];
	xor.b32  	%r334, %r334, %r266;
	ld.global.u32 	%r267, [%rd6+176];
	xor.b32  	%r333, %r333, %r267;
$L__BB1_24:
	and.b32  	%r269, %r203, 512;
	setp.eq.s32 	%p13, %r269, 0;
	@%p13 bra 	$L__BB1_26;
	ld.global.u32 	%r270, [%rd6+180];
	xor.b32  	%r337, %r337, %r270;
	ld.global.u32 	%r271, [%rd6+184];
	xor.b32  	%r336, %r336, %r271;
	ld.global.u32 	%r272, [%rd6+188];
	xor.b32  	%r335, %r335, %r272;
	ld.global.u32 	%r273, [%rd6+192];
	xor.b32  	%r334, %r334, %r273;
	ld.global.u32 	%r274, [%rd6+196];
	xor.b32  	%r333, %r333, %r274;
$L__BB1_26:
	and.b32  	%r276, %r203, 1024;
	setp.eq.s32 	%p14, %r276, 0;
	@%p14 bra 	$L__BB1_28;
	ld.global.u32 	%r277, [%rd6+200];
	xor.b32  	%r337, %r337, %r277;
	ld.global.u32 	%r278, [%rd6+204];
	xor.b32  	%r336, %r336, %r278;
	ld.global.u32 	%r279, [%rd6+208];
	xor.b32  	%r335, %r335, %r279;
	ld.global.u32 	%r280, [%rd6+212];
	xor.b32  	%r334, %r334, %r280;
	ld.global.u32 	%r281, [%rd6+216];
	xor.b32  	%r333, %r333, %r281;
$L__BB1_28:
	and.b32  	%r283, %r203, 2048;
	setp.eq.s32 	%p15, %r283, 0;
	@%p15 bra 	$L__BB1_30;
	ld.global.u32 	%r284, [%rd6+220];
	xor.b32  	%r337, %r337, %r284;
	ld.global.u32 	%r285, [%rd6+224];
	xor.b32  	%r336, %r336, %r285;
	ld.global.u32 	%r286, [%rd6+228];
	xor.b32  	%r335, %r335, %r286;
	ld.global.u32 	%r287, [%rd6+232];
	xor.b32  	%r334, %r334, %r287;
	ld.global.u32 	%r288, [%rd6+236];
	xor.b32  	%r333, %r333, %r288;
$L__BB1_30:
	and.b32  	%r290, %r203, 4096;
	setp.eq.s32 	%p16, %r290, 0;
	@%p16 bra 	$L__BB1_32;
	ld.global.u32 	%r291, [%rd6+240];
	xor.b32  	%r337, %r337, %r291;
	ld.global.u32 	%r292, [%rd6+244];
	xor.b32  	%r336, %r336, %r292;
	ld.global.u32 	%r293, [%rd6+248];
	xor.b32  	%r335, %r335, %r293;
	ld.global.u32 	%r294, [%rd6+252];
	xor.b32  	%r334, %r334, %r294;
	ld.global.u32 	%r295, [%rd6+256];
	xor.b32  	%r333, %r333, %r295;
$L__BB1_32:
	and.b32  	%r297, %r203, 8192;
	setp.eq.s32 	%p17, %r297, 0;
	@%p17 bra 	$L__BB1_34;
	ld.global.u32 	%r298, [%rd6+260];
	xor.b32  	%r337, %r337, %r298;
	ld.global.u32 	%r299, [%rd6+264];
	xor.b32  	%r336, %r336, %r299;
	ld.global.u32 	%r300, [%rd6+268];
	xor.b32  	%r335, %r335, %r300;
	ld.global.u32 	%r301, [%rd6+272];
	xor.b32  	%r334, %r334, %r301;
	ld.global.u32 	%r302, [%rd6+276];
	xor.b32  	%r333, %r333, %r302;
$L__BB1_34:
	and.b32  	%r304, %r203, 16384;
	setp.eq.s32 	%p18, %r304, 0;
	@%p18 bra 	$L__BB1_36;
	ld.global.u32 	%r305, [%rd6+280];
	xor.b32  	%r337, %r337, %r305;
	ld.global.u32 	%r306, [%rd6+284];
	xor.b32  	%r336, %r336, %r306;
	ld.global.u32 	%r307, [%rd6+288];
	xor.b32  	%r335, %r335, %r307;
	ld.global.u32 	%r308, [%rd6+292];
	xor.b32  	%r334, %r334, %r308;
	ld.global.u32 	%r309, [%rd6+296];
	xor.b32  	%r333, %r333, %r309;
$L__BB1_36:
	and.b32  	%r311, %r203, 32768;
	setp.eq.s32 	%p19, %r311, 0;
	@%p19 bra 	$L__BB1_38;
	ld.global.u32 	%r312, [%rd6+300];
	xor.b32  	%r337, %r337, %r312;
	ld.global.u32 	%r313, [%rd6+304];
	xor.b32  	%r336, %r336, %r313;
	ld.global.u32 	%r314, [%rd6+308];
	xor.b32  	%r335, %r335, %r314;
	ld.global.u32 	%r315, [%rd6+312];
	xor.b32  	%r334, %r334, %r315;
	ld.global.u32 	%r316, [%rd6+316];
	xor.b32  	%r333, %r333, %r316;
$L__BB1_38:
	add.s32 	%r332, %r332, 16;
	setp.ne.s32 	%p20, %r332, 32;
	@%p20 bra 	$L__BB1_6;
	mad.lo.s32 	%r317, %r326, -31, %r11;
	add.s32 	%r326, %r317, 1;
	setp.ne.s32 	%p21, %r326, 5;
	@%p21 bra 	$L__BB1_5;
	st.global.u32 	[%rd2+4], %r337;
	st.global.u32 	[%rd2+8], %r336;
	st.global.u32 	[%rd2+12], %r335;
	st.global.u32 	[%rd2+16], %r334;
	st.global.u32 	[%rd2+20], %r333;
	add.s32 	%r320, %r320, 1;
	setp.lt.u32 	%p22, %r320, %r2;
	@%p22 bra 	$L__BB1_4;
$L__BB1_41:
	shr.u64 	%rd7, %rd18, 2;
	add.s32 	%r319, %r319, 1;
	setp.gt.u64 	%p23, %rd18, 3;
	mov.u64 	%rd18, %rd7;
	@%p23 bra 	$L__BB1_2;
$L__BB1_42:
	mov.b32 	%r318, 0;
	st.global.v2.u32 	[%rd2+24], {%r318, %r318};
	st.global.u32 	[%rd2+32], %r318;
	mov.b64 	%rd17, 0;
	st.global.u64 	[%rd2+40], %rd17;
	ret;

}


// ===== COMPILED SASS (sm_100) =====

	.target	sm_100

	.elftype	@"ET_EXEC"


//--------------------- .note.nv.tkinfo           --------------------------
	.section	.note.nv.tkinfo,"",@"SHT_NOTE"
	.sectionflags	@"SHF_NOTE_NV_TKINFO"
	.tkinfo
        /*0018*/ 	.word	0x00000002
        /*0030*/ 	.string	""
        /*0030*/ 	.string	"ptxas"
        /*0030*/ 	.string	"Cuda compilation tools, release 13.0, V13.0.88"
        /*0030*/ 	.string	"Build cuda_13.0.r13.0/compiler.36424714_0"
        /*0030*/ 	.string	"-arch sm_100 -m 64 "



//--------------------- .note.nv.cuinfo           --------------------------
	.section	.note.nv.cuinfo,"",@"SHT_NOTE"
	.sectionflags	@"SHF_NOTE_NV_CUINFO"
        /*0018*/ 	.short	0x0002
        /*001a*/ 	.short	0x0064
        /*001c*/ 	.short	0x0082
	.zero		2


//--------------------- .nv.info                  --------------------------
	.section	.nv.info,"",@"SHT_CUDA_INFO"
	.align	4


	//----- nvinfo : EIATTR_REGCOUNT
	.align		4
        /*0000*/ 	.byte	0x04, 0x2f
        /*0002*/ 	.short	(.L_11 - .L_10)
	.align		4
.L_10:
        /*0004*/ 	.word	index@(testRand)
        /*0008*/ 	.word	0x0000001c


	//----- nvinfo : EIATTR_FRAME_SIZE
	.align		4
.L_11:
        /*000c*/ 	.byte	0x04, 0x11
        /*000e*/ 	.short	(.L_13 - .L_12)
	.align		4
.L_12:
        /*0010*/ 	.word	index@(testRand)
        /*0014*/ 	.word	0x00000008


	//----- nvinfo : EIATTR_REGCOUNT
	.align		4
.L_13:
        /*0018*/ 	.byte	0x04, 0x2f
        /*001a*/ 	.short	(.L_15 - .L_14)
	.align		4
.L_14:
        /*001c*/ 	.word	index@(setup_kernel)
        /*0020*/ 	.word	0x0000001f


	//----- nvinfo : EIATTR_FRAME_SIZE
	.align		4
.L_15:
        /*0024*/ 	.byte	0x04, 0x11
        /*0026*/ 	.short	(.L_17 - .L_16)
	.align		4
.L_16:
        /*0028*/ 	.word	index@(setup_kernel)
        /*002c*/ 	.word	0x00000000


	//----- nvinfo : EIATTR_MIN_STACK_SIZE
	.align		4
.L_17:
        /*0030*/ 	.byte	0x04, 0x12
        /*0032*/ 	.short	(.L_19 - .L_18)
	.align		4
.L_18:
        /*0034*/ 	.word	index@(setup_kernel)
        /*0038*/ 	.word	0x00000000


	//----- nvinfo : EIATTR_MIN_STACK_SIZE
	.align		4
.L_19:
        /*003c*/ 	.byte	0x04, 0x12
        /*003e*/ 	.short	(.L_21 - .L_20)
	.align		4
.L_20:
        /*0040*/ 	.word	index@(testRand)
        /*0044*/ 	.word	0x00000008
.L_21:


//--------------------- .nv.compat                --------------------------
	.section	.nv.compat,"",@"SHT_CUDA_COMPAT_INFO"
	.align	4
        /*0000*/ 	.byte	0x02, 0x09, 0x00, 0x00, 0x02, 0x02, 0x01, 0x00, 0x02, 0x05, 0x05, 0x00, 0x03, 0x07, 0x01, 0x01
        /*0010*/ 	.byte	0x02, 0x03, 0x00, 0x00, 0x02, 0x06, 0x01, 0x00, 0x04, 0x0b, 0x08, 0x00, 0x09, 0x00, 0x00, 0x00
        /*0020*/ 	.byte	0x00, 0x00, 0x00, 0x00


//--------------------- .nv.info.setup_kernel     --------------------------
	.section	.nv.info.setup_kernel,"",@"SHT_CUDA_INFO"
	.sectionflags	@""
	.align	4


	//----- nvinfo : EIATTR_CUDA_API_VERSION
	.align		4
        /*0000*/ 	.byte	0x04, 0x37
        /*0002*/ 	.short	(.L_23 - .L_22)
.L_22:
        /*0004*/ 	.word	0x00000082


	//----- nvinfo : EIATTR_KPARAM_INFO
	.align		4
.L_23:
        /*0008*/ 	.byte	0x04, 0x17
        /*000a*/ 	.short	(.L_25 - .L_24)
.L_24:
        /*000c*/ 	.word	0x00000000
        /*0010*/ 	.short	0x0001
        /*0012*/ 	.short	0x0008
        /*0014*/ 	.byte	0x00, 0xf0, 0x21, 0x00


	//----- nvinfo : EIATTR_KPARAM_INFO
	.align		4
.L_25:
        /*0018*/ 	.byte	0x04, 0x17
        /*001a*/ 	.short	(.L_27 - .L_26)
.L_26:
        /*001c*/ 	.word	0x00000000
        /*0020*/ 	.short	0x0000
        /*0022*/ 	.short	0x0000
        /*0024*/ 	.byte	0x00, 0xf5, 0x21, 0x00


	//----- nvinfo : EIATTR_SPARSE_MMA_MASK
	.align		4
.L_27:
        /*0028*/ 	.byte	0x03, 0x50
        /*002a*/ 	.short	0x0000


	//----- nvinfo : EIATTR_MAXREG_COUNT
	.align		4
        /*002c*/ 	.byte	0x03, 0x1b
        /*002e*/ 	.short	0x00ff


	//----- nvinfo : EIATTR_MERCURY_ISA_VERSION
	.align		4
        /*0030*/ 	.byte	0x03, 0x5f
        /*0032*/ 	.short	0x0101


	//----- nvinfo : EIATTR_VRC_CTA_INIT_COUNT
	.align		4
        /*0034*/ 	.byte	0x02, 0x4a
	.zero		1
	.zero		1


	//----- nvinfo : EIATTR_EXIT_INSTR_OFFSETS
	.align		4
        /*0038*/ 	.byte	0x04, 0x1c
        /*003a*/ 	.short	(.L_29 - .L_28)


	//   ....[0]....
.L_28:
        /*003c*/ 	.word	0x00000ed0


	//----- nvinfo : EIATTR_CRS_STACK_SIZE
	.align		4
.L_29:
        /*0040*/ 	.byte	0x04, 0x1e
        /*0042*/ 	.short	(.L_31 - .L_30)
.L_30:
        /*0044*/ 	.word	0x00000000


	//----- nvinfo : EIATTR_CBANK_PARAM_SIZE
	.align		4
.L_31:
        /*0048*/ 	.byte	0x03, 0x19
        /*004a*/ 	.short	0x0010


	//----- nvinfo : EIATTR_PARAM_CBANK
	.align		4
        /*004c*/ 	.byte	0x04, 0x0a
        /*004e*/ 	.short	(.L_33 - .L_32)
	.align		4
.L_32:
        /*0050*/ 	.word	index@(.nv.constant0.setup_kernel)
        /*0054*/ 	.short	0x0380
        /*0056*/ 	.short	0x0010


	//----- nvinfo : EIATTR_SW_WAR
	.align		4
.L_33:
        /*0058*/ 	.byte	0x04, 0x36
        /*005a*/ 	.short	(.L_35 - .L_34)
.L_34:
        /*005c*/ 	.word	0x00000008
.L_35:


//--------------------- .nv.info.testRand         --------------------------
	.section	.nv.info.testRand,"",@"SHT_CUDA_INFO"
	.sectionflags	@""
	.align	4


	//----- nvinfo : EIATTR_CUDA_API_VERSION
	.align		4
        /*0000*/ 	.byte	0x04, 0x37
        /*0002*/ 	.short	(.L_37 - .L_36)
.L_36:
        /*0004*/ 	.word	0x00000082


	//----- nvinfo : EIATTR_KPARAM_INFO
	.align		4
.L_37:
        /*0008*/ 	.byte	0x04, 0x17
        /*000a*/ 	.short	(.L_39 - .L_38)
.L_38:
        /*000c*/ 	.word	0x00000000
        /*0010*/ 	.short	0x0001
        /*0012*/ 	.short	0x0008
        /*0014*/ 	.byte	0x00, 0xf0, 0x11, 0x00


	//----- nvinfo : EIATTR_KPARAM_INFO
	.align		4
.L_39:
        /*0018*/ 	.byte	0x04, 0x17
        /*001a*/ 	.short	(.L_41 - .L_40)
.L_40:
        /*001c*/ 	.word	0x00000000
        /*0020*/ 	.short	0x0000
        /*0022*/ 	.short	0x0000
        /*0024*/ 	.byte	0x00, 0xf5, 0x21, 0x00


	//----- nvinfo : EIATTR_SPARSE_MMA_MASK
	.align		4
.L_41:
        /*0028*/ 	.byte	0x03, 0x50
        /*002a*/ 	.short	0x0000


	//----- nvinfo : EIATTR_MAXREG_COUNT
	.align		4
        /*002c*/ 	.byte	0x03, 0x1b
        /*002e*/ 	.short	0x00ff


	//----- nvinfo : EIATTR_EXTERNS
	.align		4
        /*0030*/ 	.byte	0x04, 0x0f
        /*0032*/ 	.short	(.L_43 - .L_42)


	//   ....[0]....
	.align		4
.L_42:
        /*0034*/ 	.word	index@(vprintf)


	//----- nvinfo : EIATTR_MERCURY_ISA_VERSION
	.align		4
.L_43:
        /*0038*/ 	.byte	0x03, 0x5f
        /*003a*/ 	.short	0x0101


	//----- nvinfo : EIATTR_VRC_CTA_INIT_COUNT
	.align		4
        /*003c*/ 	.byte	0x02, 0x4a
	.zero		1
	.zero		1


	//----- nvinfo : EIATTR_SYSCALL_OFFSETS
	.align		4
        /*0040*/ 	.byte	0x04, 0x46
        /*0042*/ 	.short	(.L_45 - .L_44)


	//   ....[0]....
.L_44:
        /*0044*/ 	.word	0x000002b0


	//   ....[1]....
        /*0048*/ 	.word	0x000003d0


	//   ....[2]....
        /*004c*/ 	.word	0x000004f0


	//   ....[3]....
        /*0050*/ 	.word	0x00000610


	//   ....[4]....
        /*0054*/ 	.word	0x00000730


	//   ....[5]....
        /*0058*/ 	.word	0x00000850


	//   ....[6]....
        /*005c*/ 	.word	0x00000970


	//   ....[7]....
        /*0060*/ 	.word	0x00000a90


	//   ....[8]....
        /*0064*/ 	.word	0x00000c50


	//   ....[9]....
        /*0068*/ 	.word	0x00000d70


	//   ....[10]....
        /*006c*/ 	.word	0x00000e90


	//   ....[11]....
        /*0070*/ 	.word	0x00000fb0


	//   ....[12]....
        /*0074*/ 	.word	0x00001120


	//   ....[13]....
        /*0078*/ 	.word	0x00001240


	//   ....[14]....
        /*007c*/ 	.word	0x000013c0


	//----- nvinfo : EIATTR_EXIT_INSTR_OFFSETS
	.align		4
.L_45:
        /*0080*/ 	.byte	0x04, 0x1c
        /*0082*/ 	.short	(.L_47 - .L_46)


	//   ....[0]....
.L_46:
        /*0084*/ 	.word	0x000000a0


	//   ....[1]....
        /*0088*/ 	.word	0x00000ae0


	//   ....[2]....
        /*008c*/ 	.word	0x00000fd0


	//   ....[3]....
        /*0090*/ 	.word	0x00001280


	//   ....[4]....
        /*0094*/ 	.word	0x000013d0


	//----- nvinfo : EIATTR_CRS_STACK_SIZE
	.align		4
.L_47:
        /*0098*/ 	.byte	0x04, 0x1e
        /*009a*/ 	.short	(.L_49 - .L_48)
.L_48:
        /*009c*/ 	.word	0x00000000


	//----- nvinfo : EIATTR_CBANK_PARAM_SIZE
	.align		4
.L_49:
        /*00a0*/ 	.byte	0x03, 0x19
        /*00a2*/ 	.short	0x000c


	//----- nvinfo : EIATTR_PARAM_CBANK
	.align		4
        /*00a4*/ 	.byte	0x04, 0x0a
        /*00a6*/ 	.short	(.L_51 - .L_50)
	.align		4
.L_50:
        /*00a8*/ 	.word	index@(.nv.constant0.testRand)
        /*00ac*/ 	.short	0x0380
        /*00ae*/ 	.short	0x000c


	//----- nvinfo : EIATTR_SW_WAR
	.align		4
.L_51:
        /*00b0*/ 	.byte	0x04, 0x36
        /*00b2*/ 	.short	(.L_53 - .L_52)
.L_52:
        /*00b4*/ 	.word	0x00000008
.L_53:


//--------------------- .nv.callgraph             --------------------------
	.section	.nv.callgraph,"",@"SHT_CUDA_CALLGRAPH"
	.align	4
	.sectionentsize	8
	.align		4
        /*0000*/ 	.word	0x00000000
	.align		4
        /*0004*/ 	.word	0xffffffff
	.align		4
        /*0008*/ 	.word	index@(testRand)
	.align		4
        /*000c*/ 	.word	index@(vprintf)
	.align		4
        /*0010*/ 	.word	0x00000000
	.align		4
        /*0014*/ 	.word	0xfffffffe
	.align		4
        /*0018*/ 	.word	0x00000000
	.align		4
        /*001c*/ 	.word	0xfffffffd
	.align		4
        /*0020*/ 	.word	0x00000000
	.align		4
        /*0024*/ 	.word	0xfffffffc


//--------------------- .nv.constant4             --------------------------
	.section	.nv.constant4,"a",@progbits
	.align	8
	.align		8
.nv.constant4:
        /*0000*/ 	.dword	precalc_xorwow_matrix
	.align		8
        /*0008*/ 	.dword	precalc_xorwow_offset_matrix
	.align		8
        /*0010*/ 	.dword	mrg32k3aM1
	.align		8
        /*0018*/ 	.dword	mrg32k3aM2
	.align		8
        /*0020*/ 	.dword	mrg32k3aM1SubSeq
	.align		8
        /*0028*/ 	.dword	mrg32k3aM2SubSeq
	.align		8
        /*0030*/ 	.dword	mrg32k3aM1Seq
	.align		8
        /*0038*/ 	.dword	mrg32k3aM2Seq
	.align		8
        /*0040*/ 	.dword	$str
	.align		8
        /*0048*/ 	.dword	vprintf


//--------------------- .nv.constant3             --------------------------
	.section	.nv.constant3,"a",@progbits
	.align	8
.nv.constant3:
	.type		__cr_lgamma_table,@object
	.size		__cr_lgamma_table,(.L_8 - __cr_lgamma_table)
__cr_lgamma_table:
        /*0000*/ 	.byte	0x00, 0x00, 0x00, 0x00, 0x00, 0x00, 0x00, 0x00, 0x00, 0x00, 0x00, 0x00, 0x00, 0x00, 0x00, 0x00
        /*0010*/ 	.byte	0xef, 0x39, 0xfa, 0xfe, 0x42, 0x2e, 0xe6, 0x3f, 0x02, 0x20, 0x2a, 0xfa, 0x0b, 0xab, 0xfc, 0x3f
        /*0020*/ 	.byte	0xf9, 0x2c, 0x92, 0x7c, 0xa7, 0x6c, 0x09, 0x40, 0xc9, 0x79, 0x44, 0x3c, 0x64, 0x26, 0x13, 0x40
        /*0030*/ 	.byte	0xca, 0x01, 0xcf, 0x3a, 0x27, 0x51, 0x1a, 0x40, 0x30, 0xcc, 0x2d, 0xf3, 0xe1, 0x0c, 0x21, 0x40
        /*0040*/ 	.byte	0x0d, 0xb7, 0xfc, 0x82, 0x8e, 0x35, 0x25, 0x40
.L_8:


//--------------------- .text.setup_kernel        --------------------------
	.section	.text.setup_kernel,"ax",@progbits
	.align	128
        .global         setup_kernel
        .type           setup_kernel,@function
        .size           setup_kernel,(.L_x_27 - setup_kernel)
        .other          setup_kernel,@"STO_CUDA_ENTRY STV_DEFAULT"
setup_kernel:
.text.setup_kernel:
[----:B------:R-:W-:Y:S01]  /*0000*/  LDC R1, c[0x0][0x37c] ;  /* 0x0000df00ff017b82 */ /* 0x000fe20000000800 */
[----:B------:R-:W0:Y:S07]  /*0010*/  S2R R13, SR_TID.X ;  /* 0x00000000000d7919 */ /* 0x000e2e0000002100 */
[----:B------:R-:W1:Y:S01]  /*0020*/  LDC.64 R2, c[0x0][0x388] ;  /* 0x0000e200ff027b82 */ /* 0x000e620000000a00 */
[----:B------:R-:W2:Y:S01]  /*0030*/  LDCU.64 UR4, c[0x0][0x358] ;  /* 0x00006b00ff0477ac */ /* 0x000ea20008000a00 */
[----:B------:R-:W-:Y:S06]  /*0040*/  BSSY.RECONVERGENT B0, `(.L_x_0) ;  /* 0x00000e5000007945 */ /* 0x000fec0003800200 */
[----:B------:R-:W0:Y:S08]  /*0050*/  S2UR UR6, SR_CTAID.X ;  /* 0x00000000000679c3 */ /* 0x000e300000002500 */
[----:B------:R-:W0:Y:S08]  /*0060*/  LDC R4, c[0x0][0x360] ;  /* 0x0000d800ff047b82 */ /* 0x000e300000000800 */
[----:B------:R-:W3:Y:S01]  /*0070*/  LDC.64 R6, c[0x0][0x380] ;  /* 0x0000e000ff067b82 */ /* 0x000ee20000000a00 */
[----:B-1----:R-:W-:-:S02]  /*0080*/  LOP3.LUT R0, R2, 0xaad26b49, RZ, 0x3c, !PT ;  /* 0xaad26b4902007812 */ /* 0x002fc400078e3cff */
[----:B------:R-:W-:-:S03]  /*0090*/  LOP3.LUT R2, R3, 0xf7dcefdd, RZ, 0x3c, !PT ;  /* 0xf7dcefdd03027812 */ /* 0x000fc600078e3cff */
[----:B------:R-:W-:Y:S02]  /*00a0*/  IMAD R0, R0, 0x4182bed5, RZ ;  /* 0x4182bed500007824 */ /* 0x000fe400078e02ff */
[----:B------:R-:W-:Y:S02]  /*00b0*/  IMAD R3, R2, -0x658354e5, RZ ;  /* 0x9a7cab1b02037824 */ /* 0x000fe400078e02ff */
[C---:B------:R-:W-:Y:S01]  /*00c0*/  VIADD R5, R0.reuse, 0x75bcd15 ;  /* 0x075bcd1500057836 */ /* 0x040fe20000000000 */
[C---:B------:R-:W-:Y:S01]  /*00d0*/  LOP3.LUT R8, R0.reuse, 0x159a55e5, RZ, 0x3c, !PT ;  /* 0x159a55e500087812 */ /* 0x040fe200078e3cff */
[----:B------:R-:W-:Y:S01]  /*00e0*/  VIADD R11, R0, 0x583f19 ;  /* 0x00583f19000b7836 */ /* 0x000fe20000000000 */
[C---:B------:R-:W-:Y:S01]  /*00f0*/  LOP3.LUT R10, R3.reuse, 0x5491333, RZ, 0x3c, !PT ;  /* 0x05491333030a7812 */ /* 0x040fe200078e3cff */
[----:B------:R-:W-:Y:S02]  /*0100*/  VIADD R9, R3, 0x1f123bb5 ;  /* 0x1f123bb503097836 */ /* 0x000fe40000000000 */
[----:B0-----:R-:W-:Y:S01]  /*0110*/  IMAD R13, R4, UR6, R13 ;  /* 0x00000006040d7c24 */ /* 0x001fe2000f8e020d */
[----:B------:R-:W-:-:S04]  /*0120*/  IADD3 R4, PT, PT, R0, 0x64f0c9, R3 ;  /* 0x0064f0c900047810 */ /* 0x000fc80007ffe003 */
[C---:B------:R-:W-:Y:S01]  /*0130*/  ISETP.NE.AND P0, PT, R13.reuse, RZ, PT ;  /* 0x000000ff0d00720c */ /* 0x040fe20003f05270 */
[----:B---3--:R-:W-:-:S05]  /*0140*/  IMAD.WIDE R6, R13, 0x30, R6 ;  /* 0x000000300d067825 */ /* 0x008fca00078e0206 */
[----:B--2---:R0:W-:Y:S04]  /*0150*/  STG.E.64 desc[UR4][R6.64], R4 ;  /* 0x0000000406007986 */ /* 0x0041e8000c101b04 */
[----:B------:R0:W-:Y:S04]  /*0160*/  STG.E.64 desc[UR4][R6.64+0x8], R8 ;  /* 0x0000080806007986 */ /* 0x0001e8000c101b04 */
[----:B------:R0:W-:Y:S01]  /*0170*/  STG.E.64 desc[UR4][R6.64+0x10], R10 ;  /* 0x0000100a06007986 */ /* 0x0001e2000c101b04 */
[----:B------:R-:W-:Y:S05]  /*0180*/  @!P0 BRA `(.L_x_1) ;  /* 0x0000000c00408947 */ /* 0x000fea0003800000 */
[----:B------:R-:W-:Y:S01]  /*0190*/  SHF.R.S32.HI R0, RZ, 0x1f, R13 ;  /* 0x0000001fff007819 */ /* 0x000fe2000001140d */
[----:B------:R-:W-:-:S07]  /*01a0*/  IMAD.MOV.U32 R12, RZ, RZ, RZ ;  /* 0x000000ffff0c7224 */ /* 0x000fce00078e00ff */
.L_x_7:
[----:B-1----:R-:W-:Y:S01]  /*01b0*/  LOP3.LUT R2, R13, 0x3, RZ, 0xc0, !PT ;  /* 0x000000030d027812 */ /* 0x002fe200078ec0ff */
[----:B------:R-:W-:Y:S03]  /*01c0*/  BSSY.RECONVERGENT B1, `(.L_x_2) ;  /* 0x00000c6000017945 */ /* 0x000fe60003800200 */
[----:B------:R-:W-:-:S04]  /*01d0*/  ISETP.NE.U32.AND P0, PT, R2, RZ, PT ;  /* 0x000000ff0200720c */ /* 0x000fc80003f05070 */
[----:B------:R-:W-:-:S13]  /*01e0*/  ISETP.NE.AND.EX P0, PT, RZ, RZ, PT, P0 ;  /* 0x000000ffff00720c */ /* 0x000fda0003f05300 */
[----:B------:R-:W-:Y:S05]  /*01f0*/  @!P0 BRA `(.L_x_3) ;  /* 0x0000000c00088947 */ /* 0x000fea0003800000 */
[----:B0-----:R-:W0:Y:S01]  /*0200*/  LDC.64 R8, c[0x4][RZ] ;  /* 0x01000000ff087b82 */ /* 0x001e220000000a00 */
[----:B------:R-:W-:Y:S02]  /*0210*/  IMAD.MOV.U32 R14, RZ, RZ, RZ ;  /* 0x000000ffff0e7224 */ /* 0x000fe400078e00ff */
[----:B0-----:R-:W-:-:S07]  /*0220*/  IMAD.WIDE.U32 R8, R12, 0xc80, R8 ;  /* 0x00000c800c087825 */ /* 0x001fce00078e0008 */
.L_x_6:
[----:B-1----:R-:W-:Y:S01]  /*0230*/  IMAD.MOV.U32 R15, RZ, RZ, RZ ;  /* 0x000000ffff0f7224 */ /* 0x002fe200078e00ff */
[----:B------:R-:W-:Y:S01]  /*0240*/  CS2R R2, SRZ ;  /* 0x0000000000027805 */ /* 0x000fe2000001ff00 */
[----:B------:R-:W-:Y:S01]  /*0250*/  IMAD.MOV.U32 R17, RZ, RZ, RZ ;  /* 0x000000ffff117224 */ /* 0x000fe200078e00ff */
[----:B------:R-:W-:-:S07]  /*0260*/  CS2R R4, SRZ ;  /* 0x0000000000047805 */ /* 0x000fce000001ff00 */
.L_x_5:
[----:B------:R-:W-:-:S05]  /*0270*/  IMAD.WIDE.U32 R10, R17, 0x4, R6 ;  /* 0x00000004110a7825 */ /* 0x000fca00078e0006 */
[----:B------:R0:W5:Y:S01]  /*0280*/  LDG.E R16, desc[UR4][R10.64+0x4] ;  /* 0x000004040a107981 */ /* 0x000162000c1e1900 */
[----:B------:R-:W-:-:S07]  /*0290*/  IMAD.MOV.U32 R19, RZ, RZ, RZ ;  /* 0x000000ffff137224 */ /* 0x000fce00078e00ff */
.L_x_4:
[----:B-----5:R-:W-:Y:S01]  /*02a0*/  SHF.R.U32.HI R24, RZ, R19, R16 ;  /* 0x00000013ff187219 */ /* 0x020fe20000011610 */
[----:B0-----:R-:W-:-:S03]  /*02b0*/  IMAD.SHL.U32 R10, R17, 0x20, RZ ;  /* 0x00000020110a7824 */ /* 0x001fc600078e00ff */
[----:B------:R-:W-:Y:S01]  /*02c0*/  LOP3.LUT R11, R24, 0x1, RZ, 0xc0, !PT ;  /* 0x00000001180b7812 */ /* 0x000fe200078ec0ff */
[----:B------:R-:W-:-:S03]  /*02d0*/  IMAD.IADD R10, R10, 0x1, R19 ;  /* 0x000000010a0a7824 */ /* 0x000fc600078e0213 */
[----:B------:R-:W-:Y:S01]  /*02e0*/  ISETP.NE.U32.AND P0, PT, R11, 0x1, PT ;  /* 0x000000010b00780c */ /* 0x000fe20003f05070 */
[----:B------:R-:W-:-:S03]  /*02f0*/  IMAD R11, R10, 0x5, RZ ;  /* 0x000000050a0b7824 */ /* 0x000fc600078e02ff */
[----:B------:R-:W-:Y:S01]  /*0300*/  R2P PR, R24, 0x7e ;  /* 0x0000007e18007804 */ /* 0x000fe20000000000 */
[----:B------:R-:W-:-:S08]  /*0310*/  IMAD.WIDE.U32 R10, R11, 0x4, R8 ;  /* 0x000000040b0a7825 */ /* 0x000fd000078e0008 */
[----:B------:R-:W2:Y:S04]  /*0320*/  @!P0 LDG.E R18, desc[UR4][R10.64] ;  /* 0x000000040a128981 */ /* 0x000ea8000c1e1900 */
[----:B------:R-:W3:Y:S04]  /*0330*/  @!P0 LDG.E R20, desc[UR4][R10.64+0x10] ;  /* 0x000010040a148981 */ /* 0x000ee8000c1e1900 */
[----:B------:R-:W4:Y:S04]  /*0340*/  @P1 LDG.E R22, desc[UR4][R10.64+0x14] ;  /* 0x000014040a161981 */ /* 0x000f28000c1e1900 */
[----:B------:R-:W4:Y:S04]  /*0350*/  @P2 LDG.E R26, desc[UR4][R10.64+0x28] ;  /* 0x000028040a1a2981 */ /* 0x000f28000c1e1900 */
[----:B------:R-:W4:Y:S04]  /*0360*/  @!P0 LDG.E R21, desc[UR4][R10.64+0x4] ;  /* 0x000004040a158981 */ /* 0x000f28000c1e1900 */
[----:B------:R-:W4:Y:S04]  /*0370*/  @!P0 LDG.E R23, desc[UR4][R10.64+0xc] ;  /* 0x00000c040a178981 */ /* 0x000f28000c1e1900 */
[----:B------:R-:W4:Y:S04]  /*0380*/  @P1 LDG.E R25, desc[UR4][R10.64+0x18] ;  /* 0x000018040a191981 */ /* 0x000f28000c1e1900 */
[----:B------:R-:W4:Y:S04]  /*0390*/  @P3 LDG.E R28, desc[UR4][R10.64+0x3c] ;  /* 0x00003c040a1c3981 */ /* 0x000f28000c1e1900 */
[----:B------:R-:W4:Y:S01]  /*03a0*/  @P6 LDG.E R27, desc[UR4][R10.64+0x7c] ;  /* 0x00007c040a1b6981 */ /* 0x000f22000c1e1900 */
[----:B--2---:R-:W-:-:S03]  /*03b0*/  @!P0 LOP3.LUT R15, R15, R18, RZ, 0x3c, !PT ;  /* 0x000000120f0f8212 */ /* 0x004fc600078e3cff */
[----:B------:R-:W2:Y:S01]  /*03c0*/  @!P0 LDG.E R18, desc[UR4][R10.64+0x8] ;  /* 0x000008040a128981 */ /* 0x000ea2000c1e1900 */
[----:B---3--:R-:W-:-:S03]  /*03d0*/  @!P0 LOP3.LUT R3, R3, R20, RZ, 0x3c, !PT ;  /* 0x0000001403038212 */ /* 0x008fc600078e3cff */
[----:B------:R-:W3:Y:S01]  /*03e0*/  @P1 LDG.E R20, desc[UR4][R10.64+0x24] ;  /* 0x000024040a141981 */ /* 0x000ee2000c1e1900 */
[----:B----4-:R-:W-:-:S03]  /*03f0*/  @P1 LOP3.LUT R15, R15, R22, RZ, 0x3c, !PT ;  /* 0x000000160f0f1212 */ /* 0x010fc600078e3cff */
[----:B------:R-:W4:Y:S01]  /*0400*/  @P2 LDG.E R22, desc[UR4][R10.64+0x38] ;  /* 0x000038040a162981 */ /* 0x000f22000c1e1900 */
[----:B------:R-:W-:-:S03]  /*0410*/  @P2 LOP3.LUT R15, R15, R26, RZ, 0x3c, !PT ;  /* 0x0000001a0f0f2212 */ /* 0x000fc600078e3cff */
[----:B------:R-:W4:Y:S01]  /*0420*/  @P4 LDG.E R26, desc[UR4][R10.64+0x50] ;  /* 0x000050040a1a4981 */ /* 0x000f22000c1e1900 */
[----:B------:R-:W-:-:S03]  /*0430*/  @!P0 LOP3.LUT R4, R4, R21, RZ, 0x3c, !PT ;  /* 0x0000001504048212 */ /* 0x000fc600078e3cff */
[----:B------:R-:W4:Y:S01]  /*0440*/  @P1 LDG.E R21, desc[UR4][R10.64+0x20] ;  /* 0x000020040a151981 */ /* 0x000f22000c1e1900 */
[----:B------:R-:W-:-:S03]  /*0450*/  @!P0 LOP3.LUT R2, R2, R23, RZ, 0x3c, !PT ;  /* 0x0000001702028212 */ /* 0x000fc600078e3cff */
[----:B------:R-:W4:Y:S01]  /*0460*/  @P2 LDG.E R23, desc[UR4][R10.64+0x2c] ;  /* 0x00002c040a172981 */ /* 0x000f22000c1e1900 */
[----:B------:R-:W-:-:S03]  /*0470*/  @P1 LOP3.LUT R4, R4, R25, RZ, 0x3c, !PT ;  /* 0x0000001904041212 */ /* 0x000fc600078e3cff */
[----:B------:R-:W4:Y:S01]  /*0480*/  @P2 LDG.E R25, desc[UR4][R10.64+0x34] ;  /* 0x000034040a192981 */ /* 0x000f22000c1e1900 */
[----:B--2---:R-:W-:-:S03]  /*0490*/  @!P0 LOP3.LUT R5, R5, R18, RZ, 0x3c, !PT ;  /* 0x0000001205058212 */ /* 0x004fc600078e3cff */
[----:B------:R-:W2:Y:S01]  /*04a0*/  @P1 LDG.E R18, desc[UR4][R10.64+0x1c] ;  /* 0x00001c040a121981 */ /* 0x000ea2000c1e1900 */
[----:B---3--:R-:W-:-:S03]  /*04b0*/  @P1 LOP3.LUT R3, R3, R20, RZ, 0x3c, !PT ;  /* 0x0000001403031212 */ /* 0x008fc600078e3cff */
[----:B------:R-:W3:Y:S01]  /*04c0*/  @P2 LDG.E R20, desc[UR4][R10.64+0x30] ;  /* 0x000030040a142981 */ /* 0x000ee2000c1e1900 */
[----:B----4-:R-:W-:-:S03]  /*04d0*/  @P2 LOP3.LUT R3, R3, R22, RZ, 0x3c, !PT ;  /* 0x0000001603032212 */ /* 0x010fc600078e3cff */
[----:B------:R-:W4:Y:S01]  /*04e0*/  @P3 LDG.E R22, desc[UR4][R10.64+0x4c] ;  /* 0x00004c040a163981 */ /* 0x000f22000c1e1900 */
[----:B------:R-:W-:-:S04]  /*04f0*/  @P3 LOP3.LUT R15, R15, R28, RZ, 0x3c, !PT ;  /* 0x0000001c0f0f3212 */ /* 0x000fc800078e3cff */
[----:B------:R-:W-:Y:S02]  /*0500*/  @P4 LOP3.LUT R15, R15, R26, RZ, 0x3c, !PT ;  /* 0x0000001a0f0f4212 */ /* 0x000fe400078e3cff */
[----:B------:R-:W-:Y:S01]  /*0510*/  @P1 LOP3.LUT R2, R2, R21, RZ, 0x3c, !PT ;  /* 0x0000001502021212 */ /* 0x000fe200078e3cff */
[----:B------:R-:W4:Y:S04]  /*0520*/  @P5 LDG.E R26, desc[UR4][R10.64+0x64] ;  /* 0x000064040a1a5981 */ /* 0x000f28000c1e1900 */
[----:B------:R-:W4:Y:S01]  /*0530*/  @P3 LDG.E R21, desc[UR4][R10.64+0x40] ;  /* 0x000040040a153981 */ /* 0x000f22000c1e1900 */
[----:B------:R-:W-:Y:S02]  /*0540*/  @P2 LOP3.LUT R4, R4, R23, RZ, 0x3c, !PT ;  /* 0x0000001704042212 */ /* 0x000fe400078e3cff */
[----:B------:R-:W-:Y:S01]  /*0550*/  @P2 LOP3.LUT R2, R2, R25, RZ, 0x3c, !PT ;  /* 0x0000001902022212 */ /* 0x000fe200078e3cff */
[----:B------:R-:W4:Y:S04]  /*0560*/  @P3 LDG.E R23, desc[UR4][R10.64+0x48] ;  /* 0x000048040a173981 */ /* 0x000f28000c1e1900 */
[----:B------:R-:W4:Y:S01]  /*0570*/  @P4 LDG.E R25, desc[UR4][R10.64+0x54] ;  /* 0x000054040a194981 */ /* 0x000f22000c1e1900 */
[----:B--2---:R-:W-:-:S03]  /*0580*/  @P1 LOP3.LUT R5, R5, R18, RZ, 0x3c, !PT ;  /* 0x0000001205051212 */ /* 0x004fc600078e3cff */
[----:B------:R-:W2:Y:S01]  /*0590*/  @P3 LDG.E R18, desc[UR4][R10.64+0x44] ;  /* 0x000044040a123981 */ /* 0x000ea2000c1e1900 */
[----:B---3--:R-:W-:-:S03]  /*05a0*/  @P2 LOP3.LUT R5, R5, R20, RZ, 0x3c, !PT ;  /* 0x0000001405052212 */ /* 0x008fc600078e3cff */
[----:B------:R-:W3:Y:S01]  /*05b0*/  @P4 LDG.E R20, desc[UR4][R10.64+0x58] ;  /* 0x000058040a144981 */ /* 0x000ee2000c1e1900 */
[----:B----4-:R-:W-:-:S03]  /*05c0*/  @P3 LOP3.LUT R3, R3, R22, RZ, 0x3c, !PT ;  /* 0x0000001603033212 */ /* 0x010fc600078e3cff */
[----:B------:R-:W4:Y:S01]  /*05d0*/  @P4 LDG.E R22, desc[UR4][R10.64+0x60] ;  /* 0x000060040a164981 */ /* 0x000f22000c1e1900 */
[----:B------:R-:W-:Y:S02]  /*05e0*/  LOP3.LUT P0, RZ, R24, 0x80, RZ, 0xc0, !PT ;  /* 0x0000008018ff7812 */ /* 0x000fe4000780c0ff */
[----:B------:R-:W-:Y:S02]  /*05f0*/  @P5 LOP3.LUT R15, R15, R26, RZ, 0x3c, !PT ;  /* 0x0000001a0f0f5212 */ /* 0x000fe400078e3cff */
[----:B------:R-:W4:Y:S01]  /*0600*/  @P6 LDG.E R26, desc[UR4][R10.64+0x78] ;  /* 0x000078040a1a6981 */ /* 0x000f22000c1e1900 */
[----:B------:R-:W-:-:S03]  /*0610*/  @P3 LOP3.LUT R4, R4, R21, RZ, 0x3c, !PT ;  /* 0x0000001504043212 */ /* 0x000fc600078e3cff */
[----:B------:R-:W4:Y:S01]  /*0620*/  @P4 LDG.E R21, desc[UR4][R10.64+0x5c] ;  /* 0x00005c040a154981 */ /* 0x000f22000c1e1900 */
[----:B------:R-:W-:-:S03]  /*0630*/  @P3 LOP3.LUT R2, R2, R23, RZ, 0x3c, !PT ;  /* 0x0000001702023212 */ /* 0x000fc600078e3cff */
[----:B------:R-:W4:Y:S01]  /*0640*/  @P5 LDG.E R23, desc[UR4][R10.64+0x68] ;  /* 0x000068040a175981 */ /* 0x000f22000c1e1900 */
[----:B------:R-:W-:-:S03]  /*0650*/  @P4 LOP3.LUT R4, R4, R25, RZ, 0x3c, !PT ;  /* 0x0000001904044212 */ /* 0x000fc600078e3cff */
[----:B------:R-:W4:Y:S01]  /*0660*/  @P5 LDG.E R25, desc[UR4][R10.64+0x70] ;  /* 0x000070040a195981 */ /* 0x000f22000c1e1900 */
[----:B--2---:R-:W-:-:S03]  /*0670*/  @P3 LOP3.LUT R5, R5, R18, RZ, 0x3c, !PT ;  /* 0x0000001205053212 */ /* 0x004fc600078e3cff */
[----:B------:R-:W2:Y:S01]  /*0680*/  @P5 LDG.E R18, desc[UR4][R10.64+0x6c] ;  /* 0x00006c040a125981 */ /* 0x000ea2000c1e1900 */
[----:B---3--:R-:W-:-:S03]  /*0690*/  @P4 LOP3.LUT R5, R5, R20, RZ, 0x3c, !PT ;  /* 0x0000001405054212 */ /* 0x008fc600078e3cff */
[----:B------:R-:W3:Y:S01]  /*06a0*/  @P5 LDG.E R20, desc[UR4][R10.64+0x74] ;  /* 0x000074040a145981 */ /* 0x000ee2000c1e1900 */
[----:B----4-:R-:W-:-:S03]  /*06b0*/  @P4 LOP3.LUT R3, R3, R22, RZ, 0x3c, !PT ;  /* 0x0000001603034212 */ /* 0x010fc600078e3cff */
[----:B------:R-:W4:Y:S01]  /*06c0*/  @P0 LDG.E R22, desc[UR4][R10.64+0x8c] ;  /* 0x00008c040a160981 */ /* 0x000f22000c1e1900 */
[----:B------:R-:W-:-:S03]  /*06d0*/  @P6 LOP3.LUT R15, R15, R26, RZ, 0x3c, !PT ;  /* 0x0000001a0f0f6212 */ /* 0x000fc600078e3cff */
        /* <DEDUP_REMOVED lines=13> */
[----:B------:R-:W-:Y:S02]  /*07b0*/  @P6 LOP3.LUT R4, R4, R27, RZ, 0x3c, !PT ;  /* 0x0000001b04046212 */ /* 0x000fe400078e3cff */
[----:B------:R-:W-:Y:S02]  /*07c0*/  @P6 LOP3.LUT R2, R2, R21, RZ, 0x3c, !PT ;  /* 0x0000001502026212 */ /* 0x000fe400078e3cff */
[----:B------:R-:W-:Y:S02]  /*07d0*/  @P0 LOP3.LUT R4, R4, R23, RZ, 0x3c, !PT ;  /* 0x0000001704040212 */ /* 0x000fe400078e3cff */
[----:B------:R-:W-:Y:S02]  /*07e0*/  @P0 LOP3.LUT R2, R2, R25, RZ, 0x3c, !PT ;  /* 0x0000001902020212 */ /* 0x000fe400078e3cff */
[----:B--2---:R-:W-:Y:S02]  /*07f0*/  @P6 LOP3.LUT R5, R5, R18, RZ, 0x3c, !PT ;  /* 0x0000001205056212 */ /* 0x004fe400078e3cff */
[----:B---3--:R-:W-:-:S02]  /*0800*/  @P6 LOP3.LUT R3, R3, R20, RZ, 0x3c, !PT ;  /* 0x0000001403036212 */ /* 0x008fc400078e3cff */
[----:B----4-:R-:W-:Y:S02]  /*0810*/  @P0 LOP3.LUT R5, R5, R22, RZ, 0x3c, !PT ;  /* 0x0000001605050212 */ /* 0x010fe400078e3cff */
[----:B------:R-:W-:Y:S02]  /*0820*/  @P0 LOP3.LUT R3, R3, R26, RZ, 0x3c, !PT ;  /* 0x0000001a03030212 */ /* 0x000fe400078e3cff */
[----:B------:R-:W-:-:S13]  /*0830*/  R2P PR, R24.B1, 0x7f ;  /* 0x0000007f18007804 */ /* 0x000fda0000001000 */
[----:B------:R-:W2:Y:S04]  /*0840*/  @P0 LDG.E R18, desc[UR4][R10.64+0xa0] ;  /* 0x0000a0040a120981 */ /* 0x000ea8000c1e1900 */
[----:B------:R-:W3:Y:S04]  /*0850*/  @P1 LDG.E R22, desc[UR4][R10.64+0xb4] ;  /* 0x0000b4040a161981 */ /* 0x000ee8000c1e1900 */
[----:B------:R-:W4:Y:S04]  /*0860*/  @P2 LDG.E R26, desc[UR4][R10.64+0xc8] ;  /* 0x0000c8040a1a2981 */ /* 0x000f28000c1e1900 */
[----:B------:R-:W4:Y:S04]  /*0870*/  @P3 LDG.E R28, desc[UR4][R10.64+0xdc] ;  /* 0x0000dc040a1c3981 */ /* 0x000f28000c1e1900 */
[----:B------:R-:W4:Y:S04]  /*0880*/  @P0 LDG.E R23, desc[UR4][R10.64+0xa4] ;  /* 0x0000a4040a170981 */ /* 0x000f28000c1e1900 */
[----:B------:R-:W4:Y:S04]  /*0890*/  @P0 LDG.E R20, desc[UR4][R10.64+0xa8] ;  /* 0x0000a8040a140981 */ /* 0x000f28000c1e1900 */
[----:B------:R-:W4:Y:S04]  /*08a0*/  @P4 LDG.E R25, desc[UR4][R10.64+0xf0] ;  /* 0x0000f0040a194981 */ /* 0x000f28000c1e1900 */
        /* <DEDUP_REMOVED lines=21> */
[----:B------:R-:W-:Y:S02]  /*0a00*/  LOP3.LUT P0, RZ, R24, 0x8000, RZ, 0xc0, !PT ;  /* 0x0000800018ff7812 */ /* 0x000fe4000780c0ff */
[----:B----4-:R-:W-:Y:S01]  /*0a10*/  @P5 LOP3.LUT R15, R15, R26, RZ, 0x3c, !PT ;  /* 0x0000001a0f0f5212 */ /* 0x010fe200078e3cff */
[----:B------:R-:W4:Y:S04]  /*0a20*/  @P3 LDG.E R24, desc[UR4][R10.64+0xe4] ;  /* 0x0000e4040a183981 */ /* 0x000f28000c1e1900 */
[----:B------:R-:W2:Y:S01]  /*0a30*/  @P6 LDG.E R26, desc[UR4][R10.64+0x118] ;  /* 0x000118040a1a6981 */ /* 0x000ea2000c1e1900 */
        /* <DEDUP_REMOVED lines=8> */
[----:B---3--:R-:W-:-:S03]  /*0ac0*/  @P2 LOP3.LUT R3, R3, R22, RZ, 0x3c, !PT ;  /* 0x0000001603032212 */ /* 0x008fc600078e3cff */
[----:B------:R-:W3:Y:S01]  /*0ad0*/  @P4 LDG.E R22, desc[UR4][R10.64+0x100] ;  /* 0x000100040a164981 */ /* 0x000ee2000c1e1900 */
[----:B--2---:R-:W-:-:S03]  /*0ae0*/  @P6 LOP3.LUT R15, R15, R26, RZ, 0x3c, !PT ;  /* 0x0000001a0f0f6212 */ /* 0x004fc600078e3cff */
[----:B------:R-:W2:Y:S01]  /*0af0*/  @P0 LDG.E R26, desc[UR4][R10.64+0x12c] ;  /* 0x00012c040a1a0981 */ /* 0x000ea2000c1e1900 */
[----:B----4-:R-:W-:-:S03]  /*0b00*/  @P2 LOP3.LUT R2, R2, R23, RZ, 0x3c, !PT ;  /* 0x0000001702022212 */ /* 0x010fc600078e3cff */
[----:B------:R-:W4:Y:S01]  /*0b10*/  @P4 LDG.E R23, desc[UR4][R10.64+0xfc] ;  /* 0x0000fc040a174981 */ /* 0x000f22000c1e1900 */
[----:B------:R-:W-:-:S03]  /*0b20*/  @P2 LOP3.LUT R5, R5, R20, RZ, 0x3c, !PT ;  /* 0x0000001405052212 */ /* 0x000fc600078e3cff */
[----:B------:R-:W4:Y:S01]  /*0b30*/  @P4 LDG.E R20, desc[UR4][R10.64+0xf8] ;  /* 0x0000f8040a144981 */ /* 0x000f22000c1e1900 */
[----:B------:R-:W-:Y:S02]  /*0b40*/  @P3 LOP3.LUT R2, R2, R27, RZ, 0x3c, !PT ;  /* 0x0000001b02023212 */ /* 0x000fe400078e3cff */
[----:B------:R-:W-:Y:S01]  /*0b50*/  @P3 LOP3.LUT R4, R4, R25, RZ, 0x3c, !PT ;  /* 0x0000001904043212 */ /* 0x000fe200078e3cff */
[----:B------:R-:W4:Y:S01]  /*0b60*/  @P5 LDG.E R27, desc[UR4][R10.64+0x110] ;  /* 0x000110040a1b5981 */ /* 0x000f22000c1e1900 */
[----:B------:R-:W-:-:S03]  /*0b70*/  @P3 LOP3.LUT R5, R5, R24, RZ, 0x3c, !PT ;  /* 0x0000001805053212 */ /* 0x000fc600078e3cff */
[----:B------:R-:W4:Y:S04]  /*0b80*/  @P5 LDG.E R25, desc[UR4][R10.64+0x108] ;  /* 0x000108040a195981 */ /* 0x000f28000c1e1900 */
        /* <DEDUP_REMOVED lines=19> */
[----:B------:R-:W-:-:S05]  /*0cc0*/  VIADD R19, R19, 0x10 ;  /* 0x0000001013137836 */ /* 0x000fca0000000000 */
[----:B------:R-:W-:Y:S02]  /*0cd0*/  ISETP.NE.AND P1, PT, R19, 0x20, PT ;  /* 0x000000201300780c */ /* 0x000fe40003f25270 */
[----:B------:R-:W-:Y:S02]  /*0ce0*/  @P5 LOP3.LUT R3, R3, R18, RZ, 0x3c, !PT ;  /* 0x0000001203035212 */ /* 0x000fe400078e3cff */
[----:B------:R-:W-:Y:S02]  /*0cf0*/  @P6 LOP3.LUT R4, R4, R21, RZ, 0x3c, !PT ;  /* 0x0000001504046212 */ /* 0x000fe400078e3cff */
[----:B---3--:R-:W-:-:S04]  /*0d00*/  @P6 LOP3.LUT R3, R3, R22, RZ, 0x3c, !PT ;  /* 0x0000001603036212 */ /* 0x008fc800078e3cff */
[----:B--2---:R-:W-:Y:S02]  /*0d10*/  @P0 LOP3.LUT R3, R3, R26, RZ, 0x3c, !PT ;  /* 0x0000001a03030212 */ /* 0x004fe400078e3cff */
[----:B----4-:R-:W-:Y:S02]  /*0d20*/  @P6 LOP3.LUT R2, R2, R23, RZ, 0x3c, !PT ;  /* 0x0000001702026212 */ /* 0x010fe400078e3cff */
[----:B------:R-:W-:Y:S02]  /*0d30*/  @P6 LOP3.LUT R5, R5, R20, RZ, 0x3c, !PT ;  /* 0x0000001405056212 */ /* 0x000fe400078e3cff */
[----:B------:R-:W-:Y:S02]  /*0d40*/  @P0 LOP3.LUT R2, R2, R27, RZ, 0x3c, !PT ;  /* 0x0000001b02020212 */ /* 0x000fe400078e3cff */
[----:B------:R-:W-:Y:S02]  /*0d50*/  @P0 LOP3.LUT R4, R4, R25, RZ, 0x3c, !PT ;  /* 0x0000001904040212 */ /* 0x000fe400078e3cff */
[----:B------:R-:W-:Y:S01]  /*0d60*/  @P0 LOP3.LUT R5, R5, R24, RZ, 0x3c, !PT ;  /* 0x0000001805050212 */ /* 0x000fe200078e3cff */
[----:B------:R-:W-:Y:S06]  /*0d70*/  @P1 BRA `(.L_x_4) ;  /* 0xfffffff400481947 */ /* 0x000fec000383ffff */
[----:B------:R-:W-:-:S05]  /*0d80*/  VIADD R17, R17, 0x1 ;  /* 0x0000000111117836 */ /* 0x000fca0000000000 */
[----:B------:R-:W-:-:S13]  /*0d90*/  ISETP.NE.AND P0, PT, R17, 0x5, PT ;  /* 0x000000051100780c */ /* 0x000fda0003f05270 */
[----:B------:R-:W-:Y:S05]  /*0da0*/  @P0 BRA `(.L_x_5) ;  /* 0xfffffff400300947 */ /* 0x000fea000383ffff */
[----:B------:R1:W-:Y:S01]  /*0db0*/  STG.E.64 desc[UR4][R6.64+0x8], R4 ;  /* 0x0000080406007986 */ /* 0x0003e2000c101b04 */
[----:B------:R-:W-:Y:S01]  /*0dc0*/  VIADD R14, R14, 0x1 ;  /* 0x000000010e0e7836 */ /* 0x000fe20000000000 */
[----:B------:R-:W-:Y:S02]  /*0dd0*/  LOP3.LUT R11, R13, 0x3, RZ, 0xc0, !PT ;  /* 0x000000030d0b7812 */ /* 0x000fe400078ec0ff */
[----:B------:R1:W-:Y:S02]  /*0de0*/  STG.E.64 desc[UR4][R6.64+0x10], R2 ;  /* 0x0000100206007986 */ /* 0x0003e4000c101b04 */
[----:B------:R-:W-:Y:S02]  /*0df0*/  ISETP.GE.U32.AND P0, PT, R14, R11, PT ;  /* 0x0000000b0e00720c */ /* 0x000fe40003f06070 */
[----:B------:R1:W-:Y:S11]  /*0e00*/  STG.E desc[UR4][R6.64+0x4], R15 ;  /* 0x0000040f06007986 */ /* 0x0003f6000c101904 */
[----:B------:R-:W-:Y:S05]  /*0e10*/  @!P0 BRA `(.L_x_6) ;  /* 0xfffffff400048947 */ /* 0x000fea000383ffff */
.L_x_3:
[----:B------:R-:W-:Y:S05]  /*0e20*/  BSYNC.RECONVERGENT B1 ;  /* 0x0000000000017941 */ /* 0x000fea0003800200 */
.L_x_2:
[C---:B------:R-:W-:Y:S01]  /*0e30*/  ISETP.GT.U32.AND P0, PT, R13.reuse, 0x3, PT ;  /* 0x000000030d00780c */ /* 0x040fe20003f04070 */
[----:B------:R-:W-:Y:S01]  /*0e40*/  VIADD R12, R12, 0x1 ;  /* 0x000000010c0c7836 */ /* 0x000fe20000000000 */
[--C-:B------:R-:W-:Y:S02]  /*0e50*/  SHF.R.U64 R13, R13, 0x2, R0.reuse ;  /* 0x000000020d0d7819 */ /* 0x100fe40000001200 */
[----:B------:R-:W-:Y:S02]  /*0e60*/  ISETP.GT.U32.AND.EX P0, PT, R0, RZ, PT, P0 ;  /* 0x000000ff0000720c */ /* 0x000fe40003f04100 */
[----:B------:R-:W-:-:S11]  /*0e70*/  SHF.R.U32.HI R0, RZ, 0x2, R0 ;  /* 0x00000002ff007819 */ /* 0x000fd60000011600 */
[----:B------:R-:W-:Y:S05]  /*0e80*/  @P0 BRA `(.L_x_7) ;  /* 0xfffffff000c80947 */ /* 0x000fea000383ffff */
.L_x_1:
[----:B------:R-:W-:Y:S05]  /*0e90*/  BSYNC.RECONVERGENT B0 ;  /* 0x0000000000007941 */ /* 0x000fea0003800200 */
.L_x_0:
[----:B------:R-:W-:Y:S04]  /*0ea0*/  STG.E.64 desc[UR4][R6.64+0x18], RZ ;  /* 0x000018ff06007986 */ /* 0x000fe8000c101b04 */
[----:B------:R-:W-:Y:S04]  /*0eb0*/  STG.E desc[UR4][R6.64+0x20], RZ ;  /* 0x000020ff06007986 */ /* 0x000fe8000c101904 */
[----:B------:R-:W-:Y:S01]  /*0ec0*/  STG.E.64 desc[UR4][R6.64+0x28], RZ ;  /* 0x000028ff06007986 */ /* 0x000fe2000c101b04 */
[----:B------:R-:W-:Y:S05]  /*0ed0*/  EXIT ;  /* 0x000000000000794d */ /* 0x000fea0003800000 */
.L_x_8:
[----:B------:R-:W-:-:S00]  /*0ee0*/  BRA `(.L_x_8) ;  /* 0xfffffffc00fc7947 */ /* 0x000fc0000383ffff */
[----:B------:R-:W-:-:S00]  /*0ef0*/  NOP ;  /* 0x0000000000007918 */ /* 0x000fc00000000000 */
        /* <DEDUP_REMOVED lines=8> */
.L_x_27:


//--------------------- .text.testRand            --------------------------
	.section	.text.testRand,"ax",@progbits
	.align	128
        .global         testRand
        .type           testRand,@function
        .size           testRand,(.L_x_28 - testRand)
        .other          testRand,@"STO_CUDA_ENTRY STV_DEFAULT"
testRand:
.text.testRand:
[----:B------:R-:W0:Y:S08]  /*0000*/  LDC R1, c[0x0][0x37c] ;  /* 0x0000df00ff017b82 */ /* 0x000e300000000800 */
[----:B------:R-:W1:Y:S01]  /*0010*/  LDC R19, c[0x0][0x388] ;  /* 0x0000e200ff137b82 */ /* 0x000e620000000800 */
[----:B------:R-:W2:Y:S01]  /*0020*/  LDCU UR4, c[0x0][0x2f8] ;  /* 0x00005f00ff0477ac */ /* 0x000ea20008000800 */
[----:B------:R-:W3:Y:S01]  /*0030*/  S2R R2, SR_TID.X ;  /* 0x0000000000027919 */ /* 0x000ee20000002100 */
[----:B0-----:R-:W-:Y:S01]  /*0040*/  VIADD R1, R1, 0xfffffff8 ;  /* 0xfffffff801017836 */ /* 0x001fe20000000000 */
[----:B------:R-:W0:Y:S04]  /*0050*/  LDCU UR5, c[0x0][0x2fc] ;  /* 0x00005f80ff0577ac */ /* 0x000e280008000800 */
[----:B------:R-:W4:Y:S08]  /*0060*/  LDC R3, c[0x0][0x360] ;  /* 0x0000d800ff037b82 */ /* 0x000f300000000800 */
[----:B------:R-:W0:Y:S01]  /*0070*/  S2UR UR6, SR_CTAID.X ;  /* 0x00000000000679c3 */ /* 0x000e220000002500 */
[----:B--2---:R-:W-:-:S02]  /*0080*/  IADD3 R23, P0, PT, R1, UR4, RZ ;  /* 0x0000000401177c10 */ /* 0x004fc4000ff1e0ff */
[----:B-1----:R-:W-:-:S13]  /*0090*/  ISETP.GE.AND P1, PT, R19, 0x1, PT ;  /* 0x000000011300780c */ /* 0x002fda0003f26270 */
[----:B0--3--:R-:W-:Y:S05]  /*00a0*/  @!P1 EXIT ;  /* 0x000000000000994d */ /* 0x009fea0003800000 */
[----:B------:R-:W0:Y:S01]  /*00b0*/  LDC.64 R16, c[0x0][0x380] ;  /* 0x0000e000ff107b82 */ /* 0x000e220000000a00 */
[----:B------:R-:W-:Y:S01]  /*00c0*/  ISETP.GE.U32.AND P1, PT, R19, 0x8, PT ;  /* 0x000000081300780c */ /* 0x000fe20003f26070 */
[----:B----4-:R-:W-:Y:S01]  /*00d0*/  IMAD R2, R3, UR6, R2 ;  /* 0x0000000603027c24 */ /* 0x010fe2000f8e0202 */
[----:B------:R-:W1:Y:S01]  /*00e0*/  LDCU.64 UR36, c[0x0][0x358] ;  /* 0x00006b00ff2477ac */ /* 0x000e620008000a00 */
[----:B------:R-:W-:Y:S01]  /*00f0*/  IMAD.X R22, RZ, RZ, UR5, P0 ;  /* 0x00000005ff167e24 */ /* 0x000fe200080e06ff */
[----:B------:R-:W-:Y:S01]  /*0100*/  LOP3.LUT R24, R19, 0x7, RZ, 0xc0, !PT ;  /* 0x0000000713187812 */ /* 0x000fe200078ec0ff */
[----:B0-----:R-:W-:-:S08]  /*0110*/  IMAD.WIDE R16, R2, 0x30, R16 ;  /* 0x0000003002107825 */ /* 0x001fd000078e0210 */
[----:B-1----:R-:W-:Y:S05]  /*0120*/  @!P1 BRA `(.L_x_9) ;  /* 0x0000000800689947 */ /* 0x002fea0003800000 */
[----:B------:R-:W-:Y:S01]  /*0130*/  LOP3.LUT R19, R19, 0x7ffffff8, RZ, 0xc0, !PT ;  /* 0x7ffffff813137812 */ /* 0x000fe200078ec0ff */
[----:B------:R-:W-:Y:S04]  /*0140*/  BSSY.RECONVERGENT B6, `(.L_x_9) ;  /* 0x0000098000067945 */ /* 0x000fe80003800200 */
[----:B------:R-:W-:-:S07]  /*0150*/  IMAD.MOV R19, RZ, RZ, -R19 ;  /* 0x000000ffff137224 */ /* 0x000fce00078e0a13 */
.L_x_18:
[----:B------:R-:W2:Y:S04]  /*0160*/  LDG.E.64 R4, desc[UR36][R16.64] ;  /* 0x0000002410047981 */ /* 0x000ea8000c1e1b00 */
[----:B------:R-:W3:Y:S01]  /*0170*/  LDG.E R0, desc[UR36][R16.64+0x14] ;  /* 0x0000142410007981 */ /* 0x000ee2000c1e1900 */
[----:B------:R-:W-:Y:S01]  /*0180*/  MOV R18, 0x48 ;  /* 0x0000004800127802 */ /* 0x000fe20000000f00 */
[----:B------:R-:W0:Y:S01]  /*0190*/  LDCU.64 UR4, c[0x4][0x40] ;  /* 0x01000800ff0477ac */ /* 0x000e220008000a00 */
[----:B------:R-:W-:Y:S02]  /*01a0*/  VIADD R19, R19, 0x8 ;  /* 0x0000000813137836 */ /* 0x000fe40000000000 */
[----:B------:R1:W4:Y:S01]  /*01b0*/  LDC.64 R8, c[0x4][R18] ;  /* 0x0100000012087b82 */ /* 0x0003220000000a00 */
[----:B------:R-:W-:-:S02]  /*01c0*/  IMAD.MOV.U32 R7, RZ, RZ, R22 ;  /* 0x000000ffff077224 */ /* 0x000fc400078e0016 */
[----:B------:R-:W-:-:S04]  /*01d0*/  ISETP.NE.AND P0, PT, R19, RZ, PT ;  /* 0x000000ff1300720c */ /* 0x000fc80003f05270 */
[----:B------:R-:W-:Y:S02]  /*01e0*/  P2R R25, PR, RZ, 0x1 ;  /* 0x00000001ff197803 */ /* 0x000fe40000000000 */
[----:B--2---:R-:W-:-:S04]  /*01f0*/  SHF.R.U32.HI R6, RZ, 0x2, R5 ;  /* 0x00000002ff067819 */ /* 0x004fc80000011605 */
[----:B------:R-:W-:Y:S01]  /*0200*/  LOP3.LUT R6, R6, R5, RZ, 0x3c, !PT ;  /* 0x0000000506067212 */ /* 0x000fe200078e3cff */
[----:B---3--:R-:W-:-:S04]  /*0210*/  IMAD.SHL.U32 R3, R0, 0x10, RZ ;  /* 0x0000001000037824 */ /* 0x008fc800078e00ff */
[----:B------:R-:W-:-:S05]  /*0220*/  IMAD.SHL.U32 R5, R6, 0x2, RZ ;  /* 0x0000000206057824 */ /* 0x000fca00078e00ff */
[----:B------:R-:W-:Y:S01]  /*0230*/  LOP3.LUT R3, R0, R3, R5, 0x96, !PT ;  /* 0x0000000300037212 */ /* 0x000fe200078e9605 */
[----:B0-----:R-:W-:-:S03]  /*0240*/  IMAD.U32 R5, RZ, RZ, UR5 ;  /* 0x00000005ff057e24 */ /* 0x001fc6000f8e00ff */
[----:B------:R-:W-:Y:S01]  /*0250*/  LOP3.LUT R3, R3, R6, RZ, 0x3c, !PT ;  /* 0x0000000603037212 */ /* 0x000fe200078e3cff */
[----:B------:R-:W-:-:S03]  /*0260*/  IMAD.MOV.U32 R6, RZ, RZ, R23 ;  /* 0x000000ffff067224 */ /* 0x000fc600078e0017 */
[----:B------:R-:W-:Y:S01]  /*0270*/  IADD3 R3, PT, PT, R4, 0x587c5, R3 ;  /* 0x000587c504037810 */ /* 0x000fe20007ffe003 */
[----:B------:R-:W-:-:S04]  /*0280*/  IMAD.U32 R4, RZ, RZ, UR4 ;  /* 0x00000004ff047e24 */ /* 0x000fc8000f8e00ff */
[----:B----4-:R1:W-:Y:S03]  /*0290*/  STL.64 [R1], R2 ;  /* 0x0000000201007387 */ /* 0x0103e60000100a00 */
[----:B------:R-:W-:-:S07]  /*02a0*/  LEPC R20, `(.L_x_10) ;  /* 0x000000001014794e */ /* 0x000fce0000000000 */
[----:B-1----:R-:W-:Y:S05]  /*02b0*/  CALL.ABS.NOINC R8 ;  /* 0x0000000008007343 */ /* 0x002fea0003c00000 */
.L_x_10:
[----:B------:R-:W2:Y:S04]  /*02c0*/  LDG.E.64 R4, desc[UR36][R16.64] ;  /* 0x0000002410047981 */ /* 0x000ea8000c1e1b00 */
[----:B------:R-:W3:Y:S01]  /*02d0*/  LDG.E R0, desc[UR36][R16.64+0x14] ;  /* 0x0000142410007981 */ /* 0x000ee2000c1e1900 */
[----:B------:R0:W1:Y:S01]  /*02e0*/  LDC.64 R8, c[0x4][R18] ;  /* 0x0100000012087b82 */ /* 0x0000620000000a00 */
[----:B------:R-:W4:Y:S01]  /*02f0*/  LDCU.64 UR4, c[0x4][0x40] ;  /* 0x01000800ff0477ac */ /* 0x000f220008000a00 */
[----:B------:R-:W-:Y:S01]  /*0300*/  IMAD.MOV.U32 R7, RZ, RZ, R22 ;  /* 0x000000ffff077224 */ /* 0x000fe200078e0016 */
[----:B--2---:R-:W-:-:S04]  /*0310*/  SHF.R.U32.HI R6, RZ, 0x2, R5 ;  /* 0x00000002ff067819 */ /* 0x004fc80000011605 */
[----:B------:R-:W-:Y:S01]  /*0320*/  LOP3.LUT R6, R6, R5, RZ, 0x3c, !PT ;  /* 0x0000000506067212 */ /* 0x000fe200078e3cff */
[----:B---3--:R-:W-:-:S04]  /*0330*/  IMAD.SHL.U32 R3, R0, 0x10, RZ ;  /* 0x0000001000037824 */ /* 0x008fc800078e00ff */
[----:B------:R-:W-:-:S05]  /*0340*/  IMAD.SHL.U32 R5, R6, 0x2, RZ ;  /* 0x0000000206057824 */ /* 0x000fca00078e00ff */
[----:B------:R-:W-:Y:S01]  /*0350*/  LOP3.LUT R3, R0, R3, R5, 0x96, !PT ;  /* 0x0000000300037212 */ /* 0x000fe200078e9605 */
[----:B----4-:R-:W-:-:S03]  /*0360*/  IMAD.U32 R5, RZ, RZ, UR5 ;  /* 0x00000005ff057e24 */ /* 0x010fc6000f8e00ff */
[----:B------:R-:W-:Y:S01]  /*0370*/  LOP3.LUT R3, R3, R6, RZ, 0x3c, !PT ;  /* 0x0000000603037212 */ /* 0x000fe200078e3cff */
[----:B------:R-:W-:-:S03]  /*0380*/  IMAD.MOV.U32 R6, RZ, RZ, R23 ;  /* 0x000000ffff067224 */ /* 0x000fc600078e0017 */
[----:B------:R-:W-:Y:S01]  /*0390*/  IADD3 R3, PT, PT, R4, 0x587c5, R3 ;  /* 0x000587c504037810 */ /* 0x000fe20007ffe003 */
[----:B------:R-:W-:-:S04]  /*03a0*/  IMAD.U32 R4, RZ, RZ, UR4 ;  /* 0x00000004ff047e24 */ /* 0x000fc8000f8e00ff */
[----:B-1----:R0:W-:Y:S03]  /*03b0*/  STL.64 [R1], R2 ;  /* 0x0000000201007387 */ /* 0x0021e60000100a00 */
[----:B------:R-:W-:-:S07]  /*03c0*/  LEPC R20, `(.L_x_11) ;  /* 0x000000001014794e */ /* 0x000fce0000000000 */
[----:B0-----:R-:W-:Y:S05]  /*03d0*/  CALL.ABS.NOINC R8 ;  /* 0x0000000008007343 */ /* 0x001fea0003c00000 */
.L_x_11:
        /* <DEDUP_REMOVED lines=18> */
.L_x_12:
        /* <DEDUP_REMOVED lines=18> */
.L_x_13:
        /* <DEDUP_REMOVED lines=18> */
.L_x_14:
        /* <DEDUP_REMOVED lines=18> */
.L_x_15:
        /* <DEDUP_REMOVED lines=18> */
.L_x_16:
        /* <DEDUP_REMOVED lines=18> */
.L_x_17:
[----:B------:R-:W-:-:S13]  /*0aa0*/  ISETP.NE.AND P6, PT, R25, RZ, PT ;  /* 0x000000ff1900720c */ /* 0x000fda0003fc5270 */
[----:B------:R-:W-:Y:S05]  /*0ab0*/  @P6 BRA `(.L_x_18) ;  /* 0xfffffff400a86947 */ /* 0x000fea000383ffff */
[----:B------:R-:W-:Y:S05]  /*0ac0*/  BSYNC.RECONVERGENT B6 ;  /* 0x0000000000067941 */ /* 0x000fea0003800200 */
.L_x_9:
[----:B------:R-:W-:-:S13]  /*0ad0*/  ISETP.NE.AND P0, PT, R24, RZ, PT ;  /* 0x000000ff1800720c */ /* 0x000fda0003f05270 */
[----:B------:R-:W-:Y:S05]  /*0ae0*/  @!P0 EXIT ;  /* 0x000000000000894d */ /* 0x000fea0003800000 */
[----:B------:R-:W0:Y:S01]  /*0af0*/  LDC R19, c[0x0][0x388] ;  /* 0x0000e200ff137b82 */ /* 0x000e220000000800 */
[----:B------:R-:W-:Y:S02]  /*0b00*/  ISETP.GE.U32.AND P0, PT, R24, 0x4, PT ;  /* 0x000000041800780c */ /* 0x000fe40003f06070 */
[----:B0-----:R-:W-:-:S11]  /*0b10*/  LOP3.LUT R19, R19, 0x3, RZ, 0xc0, !PT ;  /* 0x0000000313137812 */ /* 0x001fd600078ec0ff */
[----:B------:R-:W-:Y:S05]  /*0b20*/  @!P0 BRA `(.L_x_19) ;  /* 0x0000000400248947 */ /* 0x000fea0003800000 */
[----:B------:R-:W2:Y:S04]  /*0b30*/  LDG.E.64 R4, desc[UR36][R16.64] ;  /* 0x0000002410047981 */ /* 0x000ea8000c1e1b00 */
[----:B------:R-:W3:Y:S01]  /*0b40*/  LDG.E R0, desc[UR36][R16.64+0x14] ;  /* 0x0000142410007981 */ /* 0x000ee2000c1e1900 */
[----:B------:R-:W-:Y:S01]  /*0b50*/  MOV R18, 0x48 ;  /* 0x0000004800127802 */ /* 0x000fe20000000f00 */
[----:B------:R-:W0:Y:S01]  /*0b60*/  LDCU.64 UR4, c[0x4][0x40] ;  /* 0x01000800ff0477ac */ /* 0x000e220008000a00 */
[----:B------:R-:W-:Y:S02]  /*0b70*/  IMAD.MOV.U32 R7, RZ, RZ, R22 ;  /* 0x000000ffff077224 */ /* 0x000fe400078e0016 */
[----:B------:R1:W4:Y:S01]  /*0b80*/  LDC.64 R8, c[0x4][R18] ;  /* 0x0100000012087b82 */ /* 0x0003220000000a00 */
        /* <DEDUP_REMOVED lines=13> */
.L_x_20:
        /* <DEDUP_REMOVED lines=18> */
.L_x_21:
        /* <DEDUP_REMOVED lines=18> */
.L_x_22:
        /* <DEDUP_REMOVED lines=18> */
.L_x_19:
[----:B------:R-:W-:-:S13]  /*0fc0*/  ISETP.NE.AND P0, PT, R19, RZ, PT ;  /* 0x000000ff1300720c */ /* 0x000fda0003f05270 */
[----:B------:R-:W-:Y:S05]  /*0fd0*/  @!P0 EXIT ;  /* 0x000000000000894d */ /* 0x000fea0003800000 */
[----:B------:R-:W-:-:S13]  /*0fe0*/  ISETP.NE.AND P0, PT, R19, 0x1, PT ;  /* 0x000000011300780c */ /* 0x000fda0003f05270 */
        /* <DEDUP_REMOVED lines=20> */
.L_x_24:
[----:B------:R-:W2:Y:S04]  /*1130*/  LDG.E.64 R4, desc[UR36][R16.64] ;  /* 0x0000002410047981 */ /* 0x000ea8000c1e1b00 */
[----:B------:R-:W3:Y:S01]  /*1140*/  LDG.E R0, desc[UR36][R16.64+0x14] ;  /* 0x0000142410007981 */ /* 0x000ee2000c1e1900 */
[----:B------:R-:W0:Y:S01]  /*1150*/  LDC.64 R18, c[0x4][R18] ;  /* 0x0100000012127b82 */ /* 0x000e220000000a00 */
[----:B------:R-:W1:Y:S01]  /*1160*/  LDCU.64 UR4, c[0x4][0x40] ;  /* 0x01000800ff0477ac */ /* 0x000e620008000a00 */
[----:B------:R-:W-:Y:S01]  /*1170*/  IMAD.MOV.U32 R7, RZ, RZ, R22 ;  /* 0x000000ffff077224 */ /* 0x000fe200078e0016 */
[----:B--2---:R-:W-:-:S04]  /*1180*/  SHF.R.U32.HI R6, RZ, 0x2, R5 ;  /* 0x00000002ff067819 */ /* 0x004fc80000011605 */
[----:B------:R-:W-:Y:S01]  /*1190*/  LOP3.LUT R6, R6, R5, RZ, 0x3c, !PT ;  /* 0x0000000506067212 */ /* 0x000fe200078e3cff */
[----:B---3--:R-:W-:-:S04]  /*11a0*/  IMAD.SHL.U32 R3, R0, 0x10, RZ ;  /* 0x0000001000037824 */ /* 0x008fc800078e00ff */
[----:B------:R-:W-:-:S05]  /*11b0*/  IMAD.SHL.U32 R5, R6, 0x2, RZ ;  /* 0x0000000206057824 */ /* 0x000fca00078e00ff */
[----:B------:R-:W-:Y:S01]  /*11c0*/  LOP3.LUT R3, R0, R3, R5, 0x96, !PT ;  /* 0x0000000300037212 */ /* 0x000fe200078e9605 */
[----:B-1----:R-:W-:-:S03]  /*11d0*/  IMAD.U32 R5, RZ, RZ, UR5 ;  /* 0x00000005ff057e24 */ /* 0x002fc6000f8e00ff */
[----:B------:R-:W-:Y:S01]  /*11e0*/  LOP3.LUT R3, R3, R6, RZ, 0x3c, !PT ;  /* 0x0000000603037212 */ /* 0x000fe200078e3cff */
[----:B------:R-:W-:-:S03]  /*11f0*/  IMAD.MOV.U32 R6, RZ, RZ, R23 ;  /* 0x000000ffff067224 */ /* 0x000fc600078e0017 */
[----:B------:R-:W-:Y:S01]  /*1200*/  IADD3 R3, PT, PT, R4, 0x587c5, R3 ;  /* 0x000587c504037810 */ /* 0x000fe20007ffe003 */
[----:B------:R-:W-:-:S04]  /*1210*/  IMAD.U32 R4, RZ, RZ, UR4 ;  /* 0x00000004ff047e24 */ /* 0x000fc8000f8e00ff */
[----:B0-----:R1:W-:Y:S03]  /*1220*/  STL.64 [R1], R2 ;  /* 0x0000000201007387 */ /* 0x0013e60000100a00 */
[----:B------:R-:W-:-:S07]  /*1230*/  LEPC R20, `(.L_x_23) ;  /* 0x000000001014794e */ /* 0x000fce0000000000 */
[----:B-1----:R-:W-:Y:S05]  /*1240*/  CALL.ABS.NOINC R18 ;  /* 0x0000000012007343 */ /* 0x002fea0003c00000 */
.L_x_23:
[----:B------:R-:W0:Y:S02]  /*1250*/  LDC R0, c[0x0][0x388] ;  /* 0x0000e200ff007b82 */ /* 0x000e240000000800 */
[----:B0-----:R-:W-:-:S04]  /*1260*/  LOP3.LUT R0, R0, 0x1, RZ, 0xc0, !PT ;  /* 0x0000000100007812 */ /* 0x001fc800078ec0ff */
[----:B------:R-:W-:-:S13]  /*1270*/  ISETP.NE.U32.AND P0, PT, R0, 0x1, PT ;  /* 0x000000010000780c */ /* 0x000fda0003f05070 */
[----:B------:R-:W-:Y:S05]  /*1280*/  @P0 EXIT ;  /* 0x000000000000094d */ /* 0x000fea0003800000 */
[----:B------:R-:W2:Y:S04]  /*1290*/  LDG.E.64 R4, desc[UR36][R16.64] ;  /* 0x0000002410047981 */ /* 0x000ea8000c1e1b00 */
[----:B------:R-:W3:Y:S01]  /*12a0*/  LDG.E R0, desc[UR36][R16.64+0x14] ;  /* 0x0000142410007981 */ /* 0x000ee2000c1e1900 */
[----:B------:R-:W-:Y:S01]  /*12b0*/  IMAD.MOV.U32 R8, RZ, RZ, R2 ;  /* 0x000000ffff087224 */ /* 0x000fe200078e0002 */
[----:B------:R-:W0:Y:S01]  /*12c0*/  LDCU.64 UR4, c[0x4][0x40] ;  /* 0x01000800ff0477ac */ /* 0x000e220008000a00 */
[----:B------:R-:W-:Y:S01]  /*12d0*/  IMAD.MOV.U32 R7, RZ, RZ, R22 ;  /* 0x000000ffff077224 */ /* 0x000fe200078e0016 */
[----:B--2---:R-:W-:-:S04]  /*12e0*/  SHF.R.U32.HI R6, RZ, 0x2, R5 ;  /* 0x00000002ff067819 */ /* 0x004fc80000011605 */
[----:B------:R-:W-:Y:S01]  /*12f0*/  LOP3.LUT R6, R6, R5, RZ, 0x3c, !PT ;  /* 0x0000000506067212 */ /* 0x000fe200078e3cff */
[----:B---3--:R-:W-:-:S04]  /*1300*/  IMAD.SHL.U32 R3, R0, 0x10, RZ ;  /* 0x0000001000037824 */ /* 0x008fc800078e00ff */
[----:B------:R-:W-:-:S05]  /*1310*/  IMAD.SHL.U32 R5, R6, 0x2, RZ ;  /* 0x0000000206057824 */ /* 0x000fca00078e00ff */
[----:B------:R-:W-:Y:S01]  /*1320*/  LOP3.LUT R3, R0, R3, R5, 0x96, !PT ;  /* 0x0000000300037212 */ /* 0x000fe200078e9605 */
[----:B0-----:R-:W-:Y:S01]  /*1330*/  IMAD.U32 R5, RZ, RZ, UR5 ;  /* 0x00000005ff057e24 */ /* 0x001fe2000f8e00ff */
[----:B------:R-:W-:Y:S02]  /*1340*/  MOV R0, 0x48 ;  /* 0x0000004800007802 */ /* 0x000fe40000000f00 */
[----:B------:R-:W-:Y:S01]  /*1350*/  LOP3.LUT R3, R3, R6, RZ, 0x3c, !PT ;  /* 0x0000000603037212 */ /* 0x000fe200078e3cff */
[----:B------:R-:W-:-:S03]  /*1360*/  IMAD.MOV.U32 R6, RZ, RZ, R23 ;  /* 0x000000ffff067224 */ /* 0x000fc600078e0017 */
[----:B------:R-:W-:Y:S01]  /*1370*/  IADD3 R9, PT, PT, R4, 0x587c5, R3 ;  /* 0x000587c504097810 */ /* 0x000fe20007ffe003 */
[----:B------:R-:W-:Y:S01]  /*1380*/  IMAD.U32 R4, RZ, RZ, UR4 ;  /* 0x00000004ff047e24 */ /* 0x000fe2000f8e00ff */
[----:B------:R0:W1:Y:S03]  /*1390*/  LDC.64 R2, c[0x4][R0] ;  /* 0x0100000000027b82 */ /* 0x0000660000000a00 */
[----:B------:R0:W-:Y:S03]  /*13a0*/  STL.64 [R1], R8 ;  /* 0x0000000801007387 */ /* 0x0001e60000100a00 */
[----:B------:R-:W-:-:S07]  /*13b0*/  LEPC R20, `(.L_x_25) ;  /* 0x000000001014794e */ /* 0x000fce0000000000 */
[----:B01----:R-:W-:Y:S05]  /*13c0*/  CALL.ABS.NOINC R2 ;  /* 0x0000000002007343 */ /* 0x003fea0003c00000 */
.L_x_25:
[----:B------:R-:W-:Y:S05]  /*13d0*/  EXIT ;  /* 0x000000000000794d */ /* 0x000fea0003800000 */
.L_x_26:
        /* <DEDUP_REMOVED lines=10> */
.L_x_28:


//--------------------- .nv.global.init           --------------------------
	.section	.nv.global.init,"aw",@progbits
	.align	4
.nv.global.init:
	.type		mrg32k3aM1SubSeq,@object
	.size		mrg32k3aM1SubSeq,(mrg32k3aM2SubSeq - mrg32k3aM1SubSeq)
mrg32k3aM1SubSeq:
        /*0000*/ 	.byte	0x0b, 0xcc, 0xee, 0x04, 0x73, 0x29, 0x8b, 0x6f, 0xf6, 0x53, 0x03, 0xf6, 0x23, 0xf6, 0xea, 0xda
        /* <DEDUP_REMOVED lines=125> */
	.type		mrg32k3aM2SubSeq,@object
	.size		mrg32k3aM2SubSeq,(mrg32k3aM1 - mrg32k3aM2SubSeq)
mrg32k3aM2SubSeq:
        /* <DEDUP_REMOVED lines=126> */
	.type		mrg32k3aM1,@object
	.size		mrg32k3aM1,(mrg32k3aM1Seq - mrg32k3aM1)
mrg32k3aM1:
        /* <DEDUP_REMOVED lines=144> */
	.type		mrg32k3aM1Seq,@object
	.size		mrg32k3aM1Seq,(mrg32k3aM2 - mrg32k3aM1Seq)
mrg32k3aM1Seq:
        /* <DEDUP_REMOVED lines=144> */
	.type		mrg32k3aM2,@object
	.size		mrg32k3aM2,(mrg32k3aM2Seq - mrg32k3aM2)
mrg32k3aM2:
        /* <DEDUP_REMOVED lines=144> */
	.type		mrg32k3aM2Seq,@object
	.size		mrg32k3aM2Seq,(precalc_xorwow_matrix - mrg32k3aM2Seq)
mrg32k3aM2Seq:
        /* <DEDUP_REMOVED lines=144> */
	.type		precalc_xorwow_matrix,@object
	.size		precalc_xorwow_matrix,(precalc_xorwow_offset_matrix - precalc_xorwow_matrix)
precalc_xorwow_matrix:
        /* <DEDUP_REMOVED lines=6400> */
	.type		precalc_xorwow_offset_matrix,@object
	.size		precalc_xorwow_offset_matrix,($str - precalc_xorwow_offset_matrix)
precalc_xorwow_offset_matrix:
        /* <DEDUP_REMOVED lines=6400> */
	.type		$str,@object
	.size		$str,(.L_9 - $str)
$str:
        /*353c0*/ 	.byte	0x49, 0x64, 0x20, 0x25, 0x69, 0x2c, 0x20, 0x76, 0x61, 0x6c, 0x75, 0x65, 0x20, 0x25, 0x69, 0x0a
        /*353d0*/ 	.byte	0x00
.L_9:


//--------------------- .nv.shared.reserved.0     --------------------------
	.section	.nv.shared.reserved.0,"aw",@nobits
	.weak		__nv_reservedSMEM_offset_0_alias
	.size		__nv_reservedSMEM_offset_0_alias, 0, 64
	.other		__nv_reservedSMEM_offset_0_alias,@"STO_CUDA_RESERVED_SHARED STV_DEFAULT"
__nv_reservedSMEM_offset_0_alias:
	.zero		0
	.zero		64


//--------------------- .nv.constant0.setup_kernel --------------------------
	.section	.nv.constant0.setup_kernel,"a",@progbits
	.sectionflags	@""
	.align	4
.nv.constant0.setup_kernel:
	.zero		912


//--------------------- .nv.constant0.testRand    --------------------------
	.section	.nv.constant0.testRand,"a",@progbits
	.sectionflags	@""
	.align	4
.nv.constant0.testRand:
	.zero		908


//--------------------- SYMBOLS --------------------------

	.type		.nv.reservedSmem.offset0,@object
	.size		.nv.reservedSmem.offset0,0x4
	.type		vprintf,@function
